//
// Generated by NVIDIA NVVM Compiler
//
// Compiler Build ID: CL-36424714
// Cuda compilation tools, release 13.0, V13.0.88
// Based on NVVM 20.0.0
//

.version 9.0
.target sm_100
.address_size 64

	// .globl	_Z9IntegrateiPiS_PfS0_S0_fS0_fffS0_ffffffffffffS_S_ffS0_S0_S0_S0_S0_S0_ffbf
.extern .func  (.param .b32 func_retval0) vprintf
(
	.param .b64 vprintf_param_0,
	.param .b64 vprintf_param_1
)
;
.global .align 1 .b8 $str[52] = {82, 101, 99, 111, 118, 101, 114, 97, 98, 108, 101, 32, 101, 114, 114, 111, 114, 58, 32, 78, 111, 111, 102, 108, 111, 99, 97, 108, 78, 78, 32, 61, 32, 37, 100, 44, 32, 115, 104, 111, 117, 108, 100, 32, 98, 101, 32, 60, 32, 56, 10};

.visible .entry _Z9IntegrateiPiS_PfS0_S0_fS0_fffS0_ffffffffffffS_S_ffS0_S0_S0_S0_S0_S0_ffbf(
	.param .u32 _Z9IntegrateiPiS_PfS0_S0_fS0_fffS0_ffffffffffffS_S_ffS0_S0_S0_S0_S0_S0_ffbf_param_0,
	.param .u64 .ptr .align 1 _Z9IntegrateiPiS_PfS0_S0_fS0_fffS0_ffffffffffffS_S_ffS0_S0_S0_S0_S0_S0_ffbf_param_1,
	.param .u64 .ptr .align 1 _Z9IntegrateiPiS_PfS0_S0_fS0_fffS0_ffffffffffffS_S_ffS0_S0_S0_S0_S0_S0_ffbf_param_2,
	.param .u64 .ptr .align 1 _Z9IntegrateiPiS_PfS0_S0_fS0_fffS0_ffffffffffffS_S_ffS0_S0_S0_S0_S0_S0_ffbf_param_3,
	.param .u64 .ptr .align 1 _Z9IntegrateiPiS_PfS0_S0_fS0_fffS0_ffffffffffffS_S_ffS0_S0_S0_S0_S0_S0_ffbf_param_4,
	.param .u64 .ptr .align 1 _Z9IntegrateiPiS_PfS0_S0_fS0_fffS0_ffffffffffffS_S_ffS0_S0_S0_S0_S0_S0_ffbf_param_5,
	.param .f32 _Z9IntegrateiPiS_PfS0_S0_fS0_fffS0_ffffffffffffS_S_ffS0_S0_S0_S0_S0_S0_ffbf_param_6,
	.param .u64 .ptr .align 1 _Z9IntegrateiPiS_PfS0_S0_fS0_fffS0_ffffffffffffS_S_ffS0_S0_S0_S0_S0_S0_ffbf_param_7,
	.param .f32 _Z9IntegrateiPiS_PfS0_S0_fS0_fffS0_ffffffffffffS_S_ffS0_S0_S0_S0_S0_S0_ffbf_param_8,
	.param .f32 _Z9IntegrateiPiS_PfS0_S0_fS0_fffS0_ffffffffffffS_S_ffS0_S0_S0_S0_S0_S0_ffbf_param_9,
	.param .f32 _Z9IntegrateiPiS_PfS0_S0_fS0_fffS0_ffffffffffffS_S_ffS0_S0_S0_S0_S0_S0_ffbf_param_10,
	.param .u64 .ptr .align 1 _Z9IntegrateiPiS_PfS0_S0_fS0_fffS0_ffffffffffffS_S_ffS0_S0_S0_S0_S0_S0_ffbf_param_11,
	.param .f32 _Z9IntegrateiPiS_PfS0_S0_fS0_fffS0_ffffffffffffS_S_ffS0_S0_S0_S0_S0_S0_ffbf_param_12,
	.param .f32 _Z9IntegrateiPiS_PfS0_S0_fS0_fffS0_ffffffffffffS_S_ffS0_S0_S0_S0_S0_S0_ffbf_param_13,
	.param .f32 _Z9IntegrateiPiS_PfS0_S0_fS0_fffS0_ffffffffffffS_S_ffS0_S0_S0_S0_S0_S0_ffbf_param_14,
	.param .f32 _Z9IntegrateiPiS_PfS0_S0_fS0_fffS0_ffffffffffffS_S_ffS0_S0_S0_S0_S0_S0_ffbf_param_15,
	.param .f32 _Z9IntegrateiPiS_PfS0_S0_fS0_fffS0_ffffffffffffS_S_ffS0_S0_S0_S0_S0_S0_ffbf_param_16,
	.param .f32 _Z9IntegrateiPiS_PfS0_S0_fS0_fffS0_ffffffffffffS_S_ffS0_S0_S0_S0_S0_S0_ffbf_param_17,
	.param .f32 _Z9IntegrateiPiS_PfS0_S0_fS0_fffS0_ffffffffffffS_S_ffS0_S0_S0_S0_S0_S0_ffbf_param_18,
	.param .f32 _Z9IntegrateiPiS_PfS0_S0_fS0_fffS0_ffffffffffffS_S_ffS0_S0_S0_S0_S0_S0_ffbf_param_19,
	.param .f32 _Z9IntegrateiPiS_PfS0_S0_fS0_fffS0_ffffffffffffS_S_ffS0_S0_S0_S0_S0_S0_ffbf_param_20,
	.param .f32 _Z9IntegrateiPiS_PfS0_S0_fS0_fffS0_ffffffffffffS_S_ffS0_S0_S0_S0_S0_S0_ffbf_param_21,
	.param .f32 _Z9IntegrateiPiS_PfS0_S0_fS0_fffS0_ffffffffffffS_S_ffS0_S0_S0_S0_S0_S0_ffbf_param_22,
	.param .f32 _Z9IntegrateiPiS_PfS0_S0_fS0_fffS0_ffffffffffffS_S_ffS0_S0_S0_S0_S0_S0_ffbf_param_23,
	.param .u64 .ptr .align 1 _Z9IntegrateiPiS_PfS0_S0_fS0_fffS0_ffffffffffffS_S_ffS0_S0_S0_S0_S0_S0_ffbf_param_24,
	.param .u64 .ptr .align 1 _Z9IntegrateiPiS_PfS0_S0_fS0_fffS0_ffffffffffffS_S_ffS0_S0_S0_S0_S0_S0_ffbf_param_25,
	.param .f32 _Z9IntegrateiPiS_PfS0_S0_fS0_fffS0_ffffffffffffS_S_ffS0_S0_S0_S0_S0_S0_ffbf_param_26,
	.param .f32 _Z9IntegrateiPiS_PfS0_S0_fS0_fffS0_ffffffffffffS_S_ffS0_S0_S0_S0_S0_S0_ffbf_param_27,
	.param .u64 .ptr .align 1 _Z9IntegrateiPiS_PfS0_S0_fS0_fffS0_ffffffffffffS_S_ffS0_S0_S0_S0_S0_S0_ffbf_param_28,
	.param .u64 .ptr .align 1 _Z9IntegrateiPiS_PfS0_S0_fS0_fffS0_ffffffffffffS_S_ffS0_S0_S0_S0_S0_S0_ffbf_param_29,
	.param .u64 .ptr .align 1 _Z9IntegrateiPiS_PfS0_S0_fS0_fffS0_ffffffffffffS_S_ffS0_S0_S0_S0_S0_S0_ffbf_param_30,
	.param .u64 .ptr .align 1 _Z9IntegrateiPiS_PfS0_S0_fS0_fffS0_ffffffffffffS_S_ffS0_S0_S0_S0_S0_S0_ffbf_param_31,
	.param .u64 .ptr .align 1 _Z9IntegrateiPiS_PfS0_S0_fS0_fffS0_ffffffffffffS_S_ffS0_S0_S0_S0_S0_S0_ffbf_param_32,
	.param .u64 .ptr .align 1 _Z9IntegrateiPiS_PfS0_S0_fS0_fffS0_ffffffffffffS_S_ffS0_S0_S0_S0_S0_S0_ffbf_param_33,
	.param .f32 _Z9IntegrateiPiS_PfS0_S0_fS0_fffS0_ffffffffffffS_S_ffS0_S0_S0_S0_S0_S0_ffbf_param_34,
	.param .f32 _Z9IntegrateiPiS_PfS0_S0_fS0_fffS0_ffffffffffffS_S_ffS0_S0_S0_S0_S0_S0_ffbf_param_35,
	.param .u8 _Z9IntegrateiPiS_PfS0_S0_fS0_fffS0_ffffffffffffS_S_ffS0_S0_S0_S0_S0_S0_ffbf_param_36,
	.param .f32 _Z9IntegrateiPiS_PfS0_S0_fS0_fffS0_ffffffffffffS_S_ffS0_S0_S0_S0_S0_S0_ffbf_param_37
)
{
	.local .align 8 .b8 	__local_depot0[48];
	.reg .b64 	%SP;
	.reg .b64 	%SPL;
	.reg .pred 	%p<32>;
	.reg .b16 	%rs<3>;
	.reg .b32 	%r<69>;
	.reg .b32 	%f<393>;
	.reg .b64 	%rd<105>;
	.reg .b64 	%fd<21>;

	mov.u64 	%SPL, __local_depot0;
	cvta.local.u64 	%SP, %SPL;
	ld.param.u32 	%r23, [_Z9IntegrateiPiS_PfS0_S0_fS0_fffS0_ffffffffffffS_S_ffS0_S0_S0_S0_S0_S0_ffbf_param_0];
	ld.param.u64 	%rd39, [_Z9IntegrateiPiS_PfS0_S0_fS0_fffS0_ffffffffffffS_S_ffS0_S0_S0_S0_S0_S0_ffbf_param_3];
	ld.param.u64 	%rd40, [_Z9IntegrateiPiS_PfS0_S0_fS0_fffS0_ffffffffffffS_S_ffS0_S0_S0_S0_S0_S0_ffbf_param_4];
	ld.param.u64 	%rd41, [_Z9IntegrateiPiS_PfS0_S0_fS0_fffS0_ffffffffffffS_S_ffS0_S0_S0_S0_S0_S0_ffbf_param_5];
	ld.param.f32 	%f64, [_Z9IntegrateiPiS_PfS0_S0_fS0_fffS0_ffffffffffffS_S_ffS0_S0_S0_S0_S0_S0_ffbf_param_8];
	ld.param.f32 	%f65, [_Z9IntegrateiPiS_PfS0_S0_fS0_fffS0_ffffffffffffS_S_ffS0_S0_S0_S0_S0_S0_ffbf_param_9];
	ld.param.f32 	%f68, [_Z9IntegrateiPiS_PfS0_S0_fS0_fffS0_ffffffffffffS_S_ffS0_S0_S0_S0_S0_S0_ffbf_param_13];
	ld.param.f32 	%f70, [_Z9IntegrateiPiS_PfS0_S0_fS0_fffS0_ffffffffffffS_S_ffS0_S0_S0_S0_S0_S0_ffbf_param_15];
	ld.param.f32 	%f71, [_Z9IntegrateiPiS_PfS0_S0_fS0_fffS0_ffffffffffffS_S_ffS0_S0_S0_S0_S0_S0_ffbf_param_17];
	ld.param.u64 	%rd42, [_Z9IntegrateiPiS_PfS0_S0_fS0_fffS0_ffffffffffffS_S_ffS0_S0_S0_S0_S0_S0_ffbf_param_28];
	ld.param.u64 	%rd43, [_Z9IntegrateiPiS_PfS0_S0_fS0_fffS0_ffffffffffffS_S_ffS0_S0_S0_S0_S0_S0_ffbf_param_29];
	ld.param.u64 	%rd44, [_Z9IntegrateiPiS_PfS0_S0_fS0_fffS0_ffffffffffffS_S_ffS0_S0_S0_S0_S0_S0_ffbf_param_30];
	cvta.to.global.u64 	%rd1, %rd41;
	cvta.to.global.u64 	%rd2, %rd40;
	cvta.to.global.u64 	%rd3, %rd39;
	cvta.to.global.u64 	%rd4, %rd44;
	cvta.to.global.u64 	%rd5, %rd43;
	cvta.to.global.u64 	%rd6, %rd42;
	add.u64 	%rd7, %SPL, 0;
	mov.u32 	%r1, %ctaid.x;
	mov.u32 	%r24, %tid.x;
	setp.ge.s32 	%p1, %r1, %r23;
	setp.gt.u32 	%p2, %r24, 179;
	or.pred  	%p3, %p1, %p2;
	@%p3 bra 	$L__BB0_22;
	ld.param.u64 	%rd104, [_Z9IntegrateiPiS_PfS0_S0_fS0_fffS0_ffffffffffffS_S_ffS0_S0_S0_S0_S0_S0_ffbf_param_33];
	ld.param.u64 	%rd103, [_Z9IntegrateiPiS_PfS0_S0_fS0_fffS0_ffffffffffffS_S_ffS0_S0_S0_S0_S0_S0_ffbf_param_32];
	ld.param.u64 	%rd102, [_Z9IntegrateiPiS_PfS0_S0_fS0_fffS0_ffffffffffffS_S_ffS0_S0_S0_S0_S0_S0_ffbf_param_31];
	ld.param.f32 	%f372, [_Z9IntegrateiPiS_PfS0_S0_fS0_fffS0_ffffffffffffS_S_ffS0_S0_S0_S0_S0_S0_ffbf_param_26];
	ld.param.u64 	%rd100, [_Z9IntegrateiPiS_PfS0_S0_fS0_fffS0_ffffffffffffS_S_ffS0_S0_S0_S0_S0_S0_ffbf_param_24];
	ld.param.f32 	%f371, [_Z9IntegrateiPiS_PfS0_S0_fS0_fffS0_ffffffffffffS_S_ffS0_S0_S0_S0_S0_S0_ffbf_param_23];
	ld.param.f32 	%f370, [_Z9IntegrateiPiS_PfS0_S0_fS0_fffS0_ffffffffffffS_S_ffS0_S0_S0_S0_S0_S0_ffbf_param_22];
	ld.param.f32 	%f369, [_Z9IntegrateiPiS_PfS0_S0_fS0_fffS0_ffffffffffffS_S_ffS0_S0_S0_S0_S0_S0_ffbf_param_21];
	ld.param.f32 	%f368, [_Z9IntegrateiPiS_PfS0_S0_fS0_fffS0_ffffffffffffS_S_ffS0_S0_S0_S0_S0_S0_ffbf_param_20];
	ld.param.f32 	%f367, [_Z9IntegrateiPiS_PfS0_S0_fS0_fffS0_ffffffffffffS_S_ffS0_S0_S0_S0_S0_S0_ffbf_param_19];
	ld.param.f32 	%f366, [_Z9IntegrateiPiS_PfS0_S0_fS0_fffS0_ffffffffffffS_S_ffS0_S0_S0_S0_S0_S0_ffbf_param_18];
	ld.param.f32 	%f363, [_Z9IntegrateiPiS_PfS0_S0_fS0_fffS0_ffffffffffffS_S_ffS0_S0_S0_S0_S0_S0_ffbf_param_10];
	ld.param.u64 	%rd98, [_Z9IntegrateiPiS_PfS0_S0_fS0_fffS0_ffffffffffffS_S_ffS0_S0_S0_S0_S0_S0_ffbf_param_7];
	ld.param.f32 	%f362, [_Z9IntegrateiPiS_PfS0_S0_fS0_fffS0_ffffffffffffS_S_ffS0_S0_S0_S0_S0_S0_ffbf_param_6];
	ld.param.u64 	%rd97, [_Z9IntegrateiPiS_PfS0_S0_fS0_fffS0_ffffffffffffS_S_ffS0_S0_S0_S0_S0_S0_ffbf_param_2];
	ld.param.u64 	%rd96, [_Z9IntegrateiPiS_PfS0_S0_fS0_fffS0_ffffffffffffS_S_ffS0_S0_S0_S0_S0_S0_ffbf_param_1];
	mul.lo.s32 	%r26, %r1, 192;
	cvta.to.global.u64 	%rd46, %rd96;
	cvta.to.global.u64 	%rd47, %rd100;
	cvta.to.global.u64 	%rd48, %rd102;
	cvta.to.global.u64 	%rd49, %rd103;
	cvta.to.global.u64 	%rd50, %rd104;
	cvta.to.global.u64 	%rd51, %rd97;
	cvta.to.global.u64 	%rd52, %rd98;
	add.s32 	%r27, %r26, %r24;
	mul.wide.u32 	%rd53, %r27, 4;
	add.s64 	%rd8, %rd6, %rd53;
	ld.global.f32 	%f83, [%rd8];
	add.s64 	%rd9, %rd5, %rd53;
	ld.global.f32 	%f84, [%rd9];
	add.s64 	%rd10, %rd4, %rd53;
	ld.global.f32 	%f85, [%rd10];
	add.s64 	%rd11, %rd48, %rd53;
	ld.global.f32 	%f86, [%rd11];
	div.rn.f32 	%f87, %f86, %f71;
	add.s64 	%rd12, %rd49, %rd53;
	ld.global.f32 	%f88, [%rd12];
	div.rn.f32 	%f89, %f88, %f71;
	add.s64 	%rd13, %rd50, %rd53;
	ld.global.f32 	%f90, [%rd13];
	div.rn.f32 	%f91, %f90, %f71;
	add.s64 	%rd54, %rd3, %rd53;
	ld.global.f32 	%f92, [%rd54];
	fma.rn.f32 	%f93, %f363, %f83, %f92;
	cvt.f64.f32 	%fd2, %f93;
	cvt.f64.f32 	%fd3, %f87;
	mul.f64 	%fd4, %fd3, 0d3FE0000000000000;
	cvt.f64.f32 	%fd5, %f363;
	mul.f64 	%fd6, %fd4, %fd5;
	fma.rn.f64 	%fd7, %fd6, %fd5, %fd2;
	cvt.rn.f32.f64 	%f94, %fd7;
	st.global.f32 	[%rd54], %f94;
	add.s64 	%rd55, %rd2, %rd53;
	ld.global.f32 	%f95, [%rd55];
	fma.rn.f32 	%f96, %f363, %f84, %f95;
	cvt.f64.f32 	%fd8, %f96;
	cvt.f64.f32 	%fd9, %f89;
	mul.f64 	%fd10, %fd9, 0d3FE0000000000000;
	mul.f64 	%fd11, %fd10, %fd5;
	fma.rn.f64 	%fd12, %fd11, %fd5, %fd8;
	cvt.rn.f32.f64 	%f97, %fd12;
	st.global.f32 	[%rd55], %f97;
	add.s64 	%rd56, %rd1, %rd53;
	ld.global.f32 	%f98, [%rd56];
	fma.rn.f32 	%f99, %f363, %f85, %f98;
	cvt.f64.f32 	%fd13, %f99;
	cvt.f64.f32 	%fd14, %f91;
	mul.f64 	%fd15, %fd14, 0d3FE0000000000000;
	mul.f64 	%fd16, %fd15, %fd5;
	fma.rn.f64 	%fd17, %fd16, %fd5, %fd13;
	cvt.rn.f32.f64 	%f1, %fd17;
	st.global.f32 	[%rd56], %f1;
	ld.global.f32 	%f100, [%rd11];
	div.rn.f32 	%f101, %f100, %f71;
	ld.global.f32 	%f102, [%rd12];
	div.rn.f32 	%f103, %f102, %f71;
	ld.global.f32 	%f104, [%rd13];
	div.rn.f32 	%f105, %f104, %f71;
	mul.f32 	%f2, %f363, 0f3F000000;
	ld.global.f32 	%f3, [%rd8];
	ld.global.f32 	%f4, [%rd9];
	ld.global.f32 	%f5, [%rd10];
	fma.rn.f32 	%f6, %f2, %f101, %f3;
	fma.rn.f32 	%f7, %f2, %f103, %f4;
	fma.rn.f32 	%f8, %f2, %f105, %f5;
	mul.wide.u32 	%rd57, %r24, 4;
	add.s64 	%rd58, %rd46, %rd57;
	ld.global.u32 	%r28, [%rd58];
	ld.global.u32 	%r29, [%rd58+768];
	ld.global.u32 	%r30, [%rd58+1536];
	add.s32 	%r31, %r29, %r26;
	mul.wide.s32 	%rd59, %r31, 4;
	add.s64 	%rd60, %rd3, %rd59;
	ld.global.f32 	%f106, [%rd60];
	add.s32 	%r32, %r28, %r26;
	mul.wide.s32 	%rd61, %r32, 4;
	add.s64 	%rd62, %rd3, %rd61;
	ld.global.f32 	%f107, [%rd62];
	sub.f32 	%f108, %f106, %f107;
	add.s64 	%rd63, %rd2, %rd59;
	ld.global.f32 	%f109, [%rd63];
	add.s64 	%rd64, %rd2, %rd61;
	ld.global.f32 	%f110, [%rd64];
	sub.f32 	%f111, %f109, %f110;
	add.s64 	%rd65, %rd1, %rd59;
	ld.global.f32 	%f112, [%rd65];
	add.s64 	%rd66, %rd1, %rd61;
	ld.global.f32 	%f113, [%rd66];
	sub.f32 	%f114, %f112, %f113;
	add.s32 	%r33, %r30, %r26;
	mul.wide.s32 	%rd67, %r33, 4;
	add.s64 	%rd68, %rd3, %rd67;
	ld.global.f32 	%f115, [%rd68];
	sub.f32 	%f116, %f115, %f107;
	add.s64 	%rd69, %rd2, %rd67;
	ld.global.f32 	%f117, [%rd69];
	sub.f32 	%f118, %f117, %f110;
	add.s64 	%rd70, %rd1, %rd67;
	ld.global.f32 	%f119, [%rd70];
	sub.f32 	%f120, %f119, %f113;
	mul.f32 	%f121, %f111, %f120;
	mul.f32 	%f122, %f114, %f118;
	sub.f32 	%f123, %f121, %f122;
	mul.f32 	%f124, %f114, %f116;
	mul.f32 	%f125, %f108, %f120;
	sub.f32 	%f126, %f124, %f125;
	mul.f32 	%f127, %f108, %f118;
	mul.f32 	%f128, %f111, %f116;
	sub.f32 	%f129, %f127, %f128;
	mul.f32 	%f130, %f126, %f126;
	fma.rn.f32 	%f131, %f123, %f123, %f130;
	fma.rn.f32 	%f132, %f129, %f129, %f131;
	sqrt.rn.f32 	%f133, %f132;
	add.s64 	%rd71, %rd51, %rd57;
	ld.global.u32 	%r34, [%rd71];
	cvt.rn.f32.s32 	%f134, %r34;
	mul.f32 	%f135, %f123, %f134;
	div.rn.f32 	%f9, %f135, %f133;
	mul.f32 	%f136, %f126, %f134;
	div.rn.f32 	%f10, %f136, %f133;
	mul.f32 	%f137, %f129, %f134;
	div.rn.f32 	%f11, %f137, %f133;
	ld.global.f32 	%f12, [%rd54];
	ld.global.f32 	%f13, [%rd55];
	add.s64 	%rd72, %rd52, %rd53;
	ld.global.f32 	%f138, [%rd72];
	cvt.rzi.s32.f32 	%r35, %f370;
	cvt.rzi.s32.f32 	%r36, %f369;
	sub.f32 	%f139, %f107, %f12;
	sub.f32 	%f140, %f110, %f13;
	sub.f32 	%f141, %f113, %f1;
	mul.f32 	%f142, %f140, %f140;
	fma.rn.f32 	%f143, %f139, %f139, %f142;
	fma.rn.f32 	%f144, %f141, %f141, %f143;
	sqrt.rn.f32 	%f145, %f144;
	sub.f32 	%f146, %f145, %f362;
	mul.f32 	%f147, %f64, %f146;
	div.rn.f32 	%f148, %f147, %f362;
	mul.f32 	%f149, %f139, %f148;
	div.rn.f32 	%f150, %f149, %f145;
	add.f32 	%f151, %f150, 0f00000000;
	mul.f32 	%f152, %f140, %f148;
	div.rn.f32 	%f153, %f152, %f145;
	add.f32 	%f154, %f153, 0f00000000;
	mul.f32 	%f155, %f141, %f148;
	div.rn.f32 	%f156, %f155, %f145;
	add.f32 	%f157, %f156, 0f00000000;
	add.s64 	%rd73, %rd6, %rd61;
	ld.global.f32 	%f158, [%rd73];
	sub.f32 	%f159, %f3, %f158;
	mul.f32 	%f160, %f65, %f159;
	sub.f32 	%f161, %f151, %f160;
	add.s64 	%rd74, %rd5, %rd61;
	ld.global.f32 	%f162, [%rd74];
	sub.f32 	%f163, %f4, %f162;
	mul.f32 	%f164, %f65, %f163;
	sub.f32 	%f165, %f154, %f164;
	add.s64 	%rd75, %rd4, %rd61;
	ld.global.f32 	%f166, [%rd75];
	sub.f32 	%f167, %f5, %f166;
	mul.f32 	%f168, %f65, %f167;
	sub.f32 	%f169, %f157, %f168;
	fma.rn.f32 	%f170, %f9, %f138, %f161;
	fma.rn.f32 	%f171, %f10, %f138, %f165;
	fma.rn.f32 	%f172, %f11, %f138, %f169;
	sub.f32 	%f173, %f106, %f12;
	sub.f32 	%f174, %f109, %f13;
	sub.f32 	%f175, %f112, %f1;
	mul.f32 	%f176, %f174, %f174;
	fma.rn.f32 	%f177, %f173, %f173, %f176;
	fma.rn.f32 	%f178, %f175, %f175, %f177;
	sqrt.rn.f32 	%f179, %f178;
	sub.f32 	%f180, %f179, %f362;
	mul.f32 	%f181, %f64, %f180;
	div.rn.f32 	%f182, %f181, %f362;
	mul.f32 	%f183, %f173, %f182;
	div.rn.f32 	%f184, %f183, %f179;
	add.f32 	%f185, %f170, %f184;
	mul.f32 	%f186, %f174, %f182;
	div.rn.f32 	%f187, %f186, %f179;
	add.f32 	%f188, %f171, %f187;
	mul.f32 	%f189, %f175, %f182;
	div.rn.f32 	%f190, %f189, %f179;
	add.f32 	%f191, %f172, %f190;
	add.s64 	%rd76, %rd6, %rd59;
	ld.global.f32 	%f192, [%rd76];
	sub.f32 	%f193, %f3, %f192;
	mul.f32 	%f194, %f65, %f193;
	sub.f32 	%f195, %f185, %f194;
	add.s64 	%rd77, %rd5, %rd59;
	ld.global.f32 	%f196, [%rd77];
	sub.f32 	%f197, %f4, %f196;
	mul.f32 	%f198, %f65, %f197;
	sub.f32 	%f199, %f188, %f198;
	add.s64 	%rd78, %rd4, %rd59;
	ld.global.f32 	%f200, [%rd78];
	sub.f32 	%f201, %f5, %f200;
	mul.f32 	%f202, %f65, %f201;
	sub.f32 	%f203, %f191, %f202;
	fma.rn.f32 	%f204, %f9, %f138, %f195;
	fma.rn.f32 	%f205, %f10, %f138, %f199;
	fma.rn.f32 	%f206, %f11, %f138, %f203;
	sub.f32 	%f207, %f115, %f12;
	sub.f32 	%f208, %f117, %f13;
	sub.f32 	%f209, %f119, %f1;
	mul.f32 	%f210, %f208, %f208;
	fma.rn.f32 	%f211, %f207, %f207, %f210;
	fma.rn.f32 	%f212, %f209, %f209, %f211;
	sqrt.rn.f32 	%f213, %f212;
	sub.f32 	%f214, %f213, %f362;
	mul.f32 	%f215, %f64, %f214;
	div.rn.f32 	%f216, %f215, %f362;
	mul.f32 	%f217, %f207, %f216;
	div.rn.f32 	%f218, %f217, %f213;
	add.f32 	%f219, %f204, %f218;
	mul.f32 	%f220, %f208, %f216;
	div.rn.f32 	%f221, %f220, %f213;
	add.f32 	%f222, %f205, %f221;
	mul.f32 	%f223, %f209, %f216;
	div.rn.f32 	%f224, %f223, %f213;
	add.f32 	%f225, %f206, %f224;
	add.s64 	%rd79, %rd6, %rd67;
	ld.global.f32 	%f226, [%rd79];
	sub.f32 	%f227, %f3, %f226;
	mul.f32 	%f228, %f65, %f227;
	sub.f32 	%f229, %f219, %f228;
	add.s64 	%rd80, %rd5, %rd67;
	ld.global.f32 	%f230, [%rd80];
	sub.f32 	%f231, %f4, %f230;
	mul.f32 	%f232, %f65, %f231;
	sub.f32 	%f233, %f222, %f232;
	add.s64 	%rd81, %rd4, %rd67;
	ld.global.f32 	%f234, [%rd81];
	sub.f32 	%f235, %f5, %f234;
	mul.f32 	%f236, %f65, %f235;
	sub.f32 	%f237, %f225, %f236;
	fma.rn.f32 	%f386, %f9, %f138, %f229;
	fma.rn.f32 	%f387, %f10, %f138, %f233;
	fma.rn.f32 	%f388, %f11, %f138, %f237;
	sub.f32 	%f238, %f12, %f366;
	div.rn.f32 	%f239, %f238, %f372;
	cvt.rzi.s32.f32 	%r37, %f239;
	max.s32 	%r38, %r37, 0;
	setp.lt.s32 	%p4, %r38, %r36;
	add.s32 	%r39, %r36, -1;
	selp.b32 	%r40, %r38, %r39, %p4;
	sub.f32 	%f240, %f13, %f367;
	div.rn.f32 	%f241, %f240, %f372;
	cvt.rzi.s32.f32 	%r41, %f241;
	max.s32 	%r42, %r41, 0;
	setp.lt.s32 	%p5, %r42, %r35;
	add.s32 	%r43, %r35, -1;
	selp.b32 	%r44, %r42, %r43, %p5;
	sub.f32 	%f242, %f1, %f368;
	div.rn.f32 	%f243, %f242, %f372;
	cvt.rzi.s32.f32 	%r45, %f243;
	max.s32 	%r46, %r45, 0;
	cvt.rn.f32.u32 	%f244, %r46;
	setp.gtu.f32 	%p6, %f371, %f244;
	add.f32 	%f245, %f371, 0fBF800000;
	cvt.rzi.s32.f32 	%r47, %f245;
	selp.b32 	%r48, %r46, %r47, %p6;
	mad.lo.s32 	%r49, %r48, %r35, %r44;
	mad.lo.s32 	%r3, %r49, %r36, %r40;
	mul.wide.s32 	%rd82, %r3, 4;
	add.s64 	%rd14, %rd47, %rd82;
	ld.global.u32 	%r64, [%rd14];
	setp.lt.s32 	%p7, %r64, 1;
	mov.b32 	%r65, 0;
	@%p7 bra 	$L__BB0_7;
	ld.param.u64 	%rd101, [_Z9IntegrateiPiS_PfS0_S0_fS0_fffS0_ffffffffffffS_S_ffS0_S0_S0_S0_S0_S0_ffbf_param_25];
	ld.param.u64 	%rd99, [_Z9IntegrateiPiS_PfS0_S0_fS0_fffS0_ffffffffffffS_S_ffS0_S0_S0_S0_S0_S0_ffbf_param_11];
	shl.b32 	%r52, %r3, 5;
	add.s32 	%r5, %r52, -1;
	mul.f32 	%f17, %f68, %f68;
	add.u64 	%rd83, %SP, 40;
	add.u64 	%rd15, %SPL, 40;
	cvta.to.global.u64 	%rd16, %rd101;
	cvta.to.global.u64 	%rd17, %rd99;
	mov.b32 	%r65, 0;
	mov.b32 	%r62, 1;
$L__BB0_3:
	mov.u32 	%r8, %r62;
	add.s32 	%r53, %r5, %r8;
	mul.wide.s32 	%rd84, %r53, 4;
	add.s64 	%rd85, %rd16, %rd84;
	ld.global.u32 	%r10, [%rd85];
	setp.eq.s32 	%p8, %r10, %r1;
	@%p8 bra 	$L__BB0_24;
	mul.lo.s32 	%r54, %r10, 6;
	mul.wide.s32 	%rd86, %r54, 4;
	add.s64 	%rd87, %rd17, %rd86;
	ld.global.f32 	%f246, [%rd87+4];
	setp.gt.f32 	%p9, %f12, %f246;
	selp.f32 	%f247, 0f3F800000, 0f00000000, %p9;
	sub.f32 	%f248, %f12, %f246;
	ld.global.f32 	%f249, [%rd87];
	setp.gt.f32 	%p10, %f249, %f12;
	selp.f32 	%f250, 0f3F800000, 0f00000000, %p10;
	sub.f32 	%f251, %f249, %f12;
	mul.f32 	%f252, %f251, %f250;
	fma.rn.f32 	%f253, %f248, %f247, %f252;
	ld.global.f32 	%f254, [%rd87+12];
	setp.gt.f32 	%p11, %f13, %f254;
	selp.f32 	%f255, 0f3F800000, 0f00000000, %p11;
	sub.f32 	%f256, %f13, %f254;
	ld.global.f32 	%f257, [%rd87+8];
	setp.gt.f32 	%p12, %f257, %f13;
	selp.f32 	%f258, 0f3F800000, 0f00000000, %p12;
	sub.f32 	%f259, %f257, %f13;
	mul.f32 	%f260, %f259, %f258;
	fma.rn.f32 	%f261, %f256, %f255, %f260;
	ld.global.f32 	%f262, [%rd87+20];
	setp.lt.f32 	%p13, %f262, %f1;
	selp.f32 	%f263, 0f3F800000, 0f00000000, %p13;
	sub.f32 	%f264, %f1, %f262;
	ld.global.f32 	%f265, [%rd87+16];
	setp.gt.f32 	%p14, %f265, %f1;
	selp.f32 	%f266, 0f3F800000, 0f00000000, %p14;
	sub.f32 	%f267, %f265, %f1;
	mul.f32 	%f268, %f267, %f266;
	fma.rn.f32 	%f269, %f264, %f263, %f268;
	mul.f32 	%f270, %f261, %f261;
	fma.rn.f32 	%f271, %f253, %f253, %f270;
	fma.rn.f32 	%f272, %f269, %f269, %f271;
	setp.gt.f32 	%p15, %f272, %f17;
	@%p15 bra 	$L__BB0_24;
	add.s32 	%r11, %r65, 1;
	setp.lt.s32 	%p16, %r65, 10;
	@%p16 bra 	$L__BB0_23;
	st.local.u32 	[%rd15], %r11;
	mov.u64 	%rd90, $str;
	cvta.global.u64 	%rd91, %rd90;
	{ // callseq 0, 0
	.param .b64 param0;
	st.param.b64 	[param0], %rd91;
	.param .b64 param1;
	st.param.b64 	[param1], %rd83;
	.param .b32 retval0;
	call.uni (retval0), 
	vprintf, 
	(
	param0, 
	param1
	);
	ld.param.b32 	%r56, [retval0];
	} // callseq 0
	ld.global.u32 	%r64, [%rd14];
	mov.u32 	%r65, %r11;
	bra.uni 	$L__BB0_24;
$L__BB0_7:
	setp.lt.s32 	%p18, %r65, 1;
	@%p18 bra 	$L__BB0_18;
	ld.param.f32 	%f365, [_Z9IntegrateiPiS_PfS0_S0_fS0_fffS0_ffffffffffffS_S_ffS0_S0_S0_S0_S0_S0_ffbf_param_14];
	ld.param.f32 	%f364, [_Z9IntegrateiPiS_PfS0_S0_fS0_fffS0_ffffffffffffS_S_ffS0_S0_S0_S0_S0_S0_ffbf_param_12];
	neg.f32 	%f273, %f364;
	mul.f32 	%f18, %f64, %f273;
	cvt.f64.f32 	%fd18, %f70;
	add.f64 	%fd1, %fd18, 0dBF847AE147AE147B;
	cvt.rn.f32.f64 	%f19, %fd1;
	mul.f32 	%f20, %f64, %f365;
	add.s64 	%rd18, %rd3, 4;
	add.s64 	%rd19, %rd4, 4;
	add.s64 	%rd20, %rd2, 4;
	add.s64 	%rd21, %rd5, 4;
	add.s64 	%rd22, %rd1, 4;
	add.s64 	%rd23, %rd6, 4;
	mov.b32 	%r66, 0;
$L__BB0_9:
	mul.wide.u32 	%rd93, %r66, 4;
	add.s64 	%rd94, %rd7, %rd93;
	ld.local.u32 	%r67, [%rd94];
	mov.b32 	%r68, 0;
$L__BB0_10:
	mul.wide.s32 	%rd95, %r67, 4;
	add.s64 	%rd24, %rd18, %rd95;
	add.s64 	%rd25, %rd19, %rd95;
	add.s64 	%rd26, %rd20, %rd95;
	add.s64 	%rd27, %rd21, %rd95;
	add.s64 	%rd28, %rd22, %rd95;
	add.s64 	%rd29, %rd23, %rd95;
	ld.global.f32 	%f274, [%rd24+-4];
	sub.f32 	%f27, %f12, %f274;
	ld.global.f32 	%f275, [%rd26+-4];
	sub.f32 	%f28, %f13, %f275;
	ld.global.f32 	%f276, [%rd28+-4];
	sub.f32 	%f29, %f1, %f276;
	mul.f32 	%f277, %f28, %f28;
	fma.rn.f32 	%f278, %f27, %f27, %f277;
	fma.rn.f32 	%f279, %f29, %f29, %f278;
	sqrt.rn.f32 	%f30, %f279;
	setp.ge.f32 	%p19, %f30, %f68;
	@%p19 bra 	$L__BB0_13;
	sub.f32 	%f280, %f68, %f30;
	mul.f32 	%f281, %f18, %f280;
	div.rn.f32 	%f282, %f281, %f30;
	fma.rn.f32 	%f283, %f27, %f282, %f386;
	fma.rn.f32 	%f284, %f28, %f282, %f387;
	fma.rn.f32 	%f285, %f29, %f282, %f388;
	ld.global.f32 	%f286, [%rd29+-4];
	sub.f32 	%f287, %f3, %f286;
	ld.global.f32 	%f288, [%rd27+-4];
	sub.f32 	%f289, %f4, %f288;
	ld.global.f32 	%f290, [%rd25+-4];
	sub.f32 	%f291, %f5, %f290;
	mul.f32 	%f292, %f10, %f289;
	fma.rn.f32 	%f293, %f9, %f287, %f292;
	fma.rn.f32 	%f294, %f11, %f291, %f293;
	mul.f32 	%f295, %f9, %f294;
	sub.f32 	%f296, %f287, %f295;
	mul.f32 	%f297, %f10, %f294;
	sub.f32 	%f298, %f289, %f297;
	mul.f32 	%f299, %f11, %f294;
	sub.f32 	%f300, %f291, %f299;
	mul.f32 	%f301, %f65, %f296;
	sub.f32 	%f386, %f283, %f301;
	mul.f32 	%f302, %f65, %f298;
	sub.f32 	%f387, %f284, %f302;
	mul.f32 	%f303, %f65, %f300;
	sub.f32 	%f388, %f285, %f303;
	setp.geu.f32 	%p20, %f30, %f70;
	@%p20 bra 	$L__BB0_13;
	cvt.f64.f32 	%fd19, %f30;
	setp.gt.f64 	%p21, %fd1, %fd19;
	selp.f32 	%f304, %f19, %f30, %p21;
	sub.f32 	%f305, %f70, %f304;
	mul.f32 	%f306, %f20, %f305;
	div.rn.f32 	%f307, %f306, %f304;
	fma.rn.f32 	%f386, %f27, %f307, %f386;
	fma.rn.f32 	%f387, %f28, %f307, %f387;
	fma.rn.f32 	%f388, %f29, %f307, %f388;
$L__BB0_13:
	ld.global.f32 	%f308, [%rd24];
	sub.f32 	%f40, %f12, %f308;
	ld.global.f32 	%f309, [%rd26];
	sub.f32 	%f41, %f13, %f309;
	ld.global.f32 	%f310, [%rd28];
	sub.f32 	%f42, %f1, %f310;
	mul.f32 	%f311, %f41, %f41;
	fma.rn.f32 	%f312, %f40, %f40, %f311;
	fma.rn.f32 	%f313, %f42, %f42, %f312;
	sqrt.rn.f32 	%f43, %f313;
	setp.ge.f32 	%p22, %f43, %f68;
	@%p22 bra 	$L__BB0_16;
	sub.f32 	%f314, %f68, %f43;
	mul.f32 	%f315, %f18, %f314;
	div.rn.f32 	%f316, %f315, %f43;
	fma.rn.f32 	%f317, %f40, %f316, %f386;
	fma.rn.f32 	%f318, %f41, %f316, %f387;
	fma.rn.f32 	%f319, %f42, %f316, %f388;
	ld.global.f32 	%f320, [%rd29];
	sub.f32 	%f321, %f3, %f320;
	ld.global.f32 	%f322, [%rd27];
	sub.f32 	%f323, %f4, %f322;
	ld.global.f32 	%f324, [%rd25];
	sub.f32 	%f325, %f5, %f324;
	mul.f32 	%f326, %f10, %f323;
	fma.rn.f32 	%f327, %f9, %f321, %f326;
	fma.rn.f32 	%f328, %f11, %f325, %f327;
	mul.f32 	%f329, %f9, %f328;
	sub.f32 	%f330, %f321, %f329;
	mul.f32 	%f331, %f10, %f328;
	sub.f32 	%f332, %f323, %f331;
	mul.f32 	%f333, %f11, %f328;
	sub.f32 	%f334, %f325, %f333;
	mul.f32 	%f335, %f65, %f330;
	sub.f32 	%f386, %f317, %f335;
	mul.f32 	%f336, %f65, %f332;
	sub.f32 	%f387, %f318, %f336;
	mul.f32 	%f337, %f65, %f334;
	sub.f32 	%f388, %f319, %f337;
	setp.geu.f32 	%p23, %f43, %f70;
	@%p23 bra 	$L__BB0_16;
	cvt.f64.f32 	%fd20, %f43;
	setp.gt.f64 	%p24, %fd1, %fd20;
	selp.f32 	%f338, %f19, %f43, %p24;
	sub.f32 	%f339, %f70, %f338;
	mul.f32 	%f340, %f20, %f339;
	div.rn.f32 	%f341, %f340, %f338;
	fma.rn.f32 	%f386, %f40, %f341, %f386;
	fma.rn.f32 	%f387, %f41, %f341, %f387;
	fma.rn.f32 	%f388, %f42, %f341, %f388;
$L__BB0_16:
	add.s32 	%r68, %r68, 2;
	add.s32 	%r67, %r67, 2;
	setp.ne.s32 	%p25, %r68, 180;
	@%p25 bra 	$L__BB0_10;
	add.s32 	%r66, %r66, 1;
	setp.ne.s32 	%p26, %r66, %r65;
	@%p26 bra 	$L__BB0_9;
$L__BB0_18:
	ld.param.s8 	%rs2, [_Z9IntegrateiPiS_PfS0_S0_fS0_fffS0_ffffffffffffS_S_ffS0_S0_S0_S0_S0_S0_ffbf_param_36];
	ld.param.f32 	%f373, [_Z9IntegrateiPiS_PfS0_S0_fS0_fffS0_ffffffffffffS_S_ffS0_S0_S0_S0_S0_S0_ffbf_param_27];
	mul.f32 	%f342, %f373, %f3;
	sub.f32 	%f56, %f386, %f342;
	mul.f32 	%f343, %f373, %f4;
	sub.f32 	%f57, %f387, %f343;
	mul.f32 	%f344, %f373, %f5;
	sub.f32 	%f392, %f388, %f344;
	setp.ne.s16 	%p27, %rs2, 1;
	@%p27 bra 	$L__BB0_21;
	ld.param.f32 	%f376, [_Z9IntegrateiPiS_PfS0_S0_fS0_fffS0_ffffffffffffS_S_ffS0_S0_S0_S0_S0_S0_ffbf_param_37];
	ld.param.f32 	%f375, [_Z9IntegrateiPiS_PfS0_S0_fS0_fffS0_ffffffffffffS_S_ffS0_S0_S0_S0_S0_S0_ffbf_param_35];
	ld.param.f32 	%f374, [_Z9IntegrateiPiS_PfS0_S0_fS0_fffS0_ffffffffffffS_S_ffS0_S0_S0_S0_S0_S0_ffbf_param_34];
	sub.f32 	%f345, %f1, %f374;
	abs.f32 	%f346, %f345;
	setp.le.f32 	%p28, %f346, %f376;
	mul.f32 	%f347, %f345, %f392;
	setp.lt.f32 	%p29, %f347, 0f00000000;
	neg.f32 	%f349, %f392;
	selp.f32 	%f350, %f349, %f392, %p29;
	selp.f32 	%f392, %f350, %f392, %p28;
	sub.f32 	%f60, %f1, %f375;
	abs.f32 	%f351, %f60;
	setp.gtu.f32 	%p30, %f351, %f376;
	@%p30 bra 	$L__BB0_21;
	mul.f32 	%f352, %f60, %f392;
	setp.lt.f32 	%p31, %f352, 0f00000000;
	neg.f32 	%f353, %f392;
	selp.f32 	%f392, %f353, %f392, %p31;
$L__BB0_21:
	st.global.f32 	[%rd11], %f56;
	st.global.f32 	[%rd12], %f57;
	st.global.f32 	[%rd13], %f392;
	ld.global.f32 	%f354, [%rd11];
	div.rn.f32 	%f355, %f354, %f71;
	ld.global.f32 	%f356, [%rd12];
	div.rn.f32 	%f357, %f356, %f71;
	div.rn.f32 	%f358, %f392, %f71;
	fma.rn.f32 	%f359, %f2, %f355, %f6;
	st.global.f32 	[%rd8], %f359;
	fma.rn.f32 	%f360, %f2, %f357, %f7;
	st.global.f32 	[%rd9], %f360;
	fma.rn.f32 	%f361, %f2, %f358, %f8;
	st.global.f32 	[%rd10], %f361;
$L__BB0_22:
	ret;
$L__BB0_23:
	mul.lo.s32 	%r55, %r10, 192;
	mul.wide.s32 	%rd88, %r65, 4;
	add.s64 	%rd89, %rd7, %rd88;
	st.local.u32 	[%rd89], %r55;
	mov.u32 	%r65, %r11;
$L__BB0_24:
	add.s32 	%r62, %r8, 1;
	setp.lt.s32 	%p17, %r8, %r64;
	@%p17 bra 	$L__BB0_3;
	bra.uni 	$L__BB0_7;

}
	// .globl	_Z25FirstTimeForceCalculationiPiS_PfS0_S0_fS0_fffS0_ffffffffffffS_S_ffS0_S0_S0_S0_S0_S0_ffbf
.visible .entry _Z25FirstTimeForceCalculationiPiS_PfS0_S0_fS0_fffS0_ffffffffffffS_S_ffS0_S0_S0_S0_S0_S0_ffbf(
	.param .u32 _Z25FirstTimeForceCalculationiPiS_PfS0_S0_fS0_fffS0_ffffffffffffS_S_ffS0_S0_S0_S0_S0_S0_ffbf_param_0,
	.param .u64 .ptr .align 1 _Z25FirstTimeForceCalculationiPiS_PfS0_S0_fS0_fffS0_ffffffffffffS_S_ffS0_S0_S0_S0_S0_S0_ffbf_param_1,
	.param .u64 .ptr .align 1 _Z25FirstTimeForceCalculationiPiS_PfS0_S0_fS0_fffS0_ffffffffffffS_S_ffS0_S0_S0_S0_S0_S0_ffbf_param_2,
	.param .u64 .ptr .align 1 _Z25FirstTimeForceCalculationiPiS_PfS0_S0_fS0_fffS0_ffffffffffffS_S_ffS0_S0_S0_S0_S0_S0_ffbf_param_3,
	.param .u64 .ptr .align 1 _Z25FirstTimeForceCalculationiPiS_PfS0_S0_fS0_fffS0_ffffffffffffS_S_ffS0_S0_S0_S0_S0_S0_ffbf_param_4,
	.param .u64 .ptr .align 1 _Z25FirstTimeForceCalculationiPiS_PfS0_S0_fS0_fffS0_ffffffffffffS_S_ffS0_S0_S0_S0_S0_S0_ffbf_param_5,
	.param .f32 _Z25FirstTimeForceCalculationiPiS_PfS0_S0_fS0_fffS0_ffffffffffffS_S_ffS0_S0_S0_S0_S0_S0_ffbf_param_6,
	.param .u64 .ptr .align 1 _Z25FirstTimeForceCalculationiPiS_PfS0_S0_fS0_fffS0_ffffffffffffS_S_ffS0_S0_S0_S0_S0_S0_ffbf_param_7,
	.param .f32 _Z25FirstTimeForceCalculationiPiS_PfS0_S0_fS0_fffS0_ffffffffffffS_S_ffS0_S0_S0_S0_S0_S0_ffbf_param_8,
	.param .f32 _Z25FirstTimeForceCalculationiPiS_PfS0_S0_fS0_fffS0_ffffffffffffS_S_ffS0_S0_S0_S0_S0_S0_ffbf_param_9,
	.param .f32 _Z25FirstTimeForceCalculationiPiS_PfS0_S0_fS0_fffS0_ffffffffffffS_S_ffS0_S0_S0_S0_S0_S0_ffbf_param_10,
	.param .u64 .ptr .align 1 _Z25FirstTimeForceCalculationiPiS_PfS0_S0_fS0_fffS0_ffffffffffffS_S_ffS0_S0_S0_S0_S0_S0_ffbf_param_11,
	.param .f32 _Z25FirstTimeForceCalculationiPiS_PfS0_S0_fS0_fffS0_ffffffffffffS_S_ffS0_S0_S0_S0_S0_S0_ffbf_param_12,
	.param .f32 _Z25FirstTimeForceCalculationiPiS_PfS0_S0_fS0_fffS0_ffffffffffffS_S_ffS0_S0_S0_S0_S0_S0_ffbf_param_13,
	.param .f32 _Z25FirstTimeForceCalculationiPiS_PfS0_S0_fS0_fffS0_ffffffffffffS_S_ffS0_S0_S0_S0_S0_S0_ffbf_param_14,
	.param .f32 _Z25FirstTimeForceCalculationiPiS_PfS0_S0_fS0_fffS0_ffffffffffffS_S_ffS0_S0_S0_S0_S0_S0_ffbf_param_15,
	.param .f32 _Z25FirstTimeForceCalculationiPiS_PfS0_S0_fS0_fffS0_ffffffffffffS_S_ffS0_S0_S0_S0_S0_S0_ffbf_param_16,
	.param .f32 _Z25FirstTimeForceCalculationiPiS_PfS0_S0_fS0_fffS0_ffffffffffffS_S_ffS0_S0_S0_S0_S0_S0_ffbf_param_17,
	.param .f32 _Z25FirstTimeForceCalculationiPiS_PfS0_S0_fS0_fffS0_ffffffffffffS_S_ffS0_S0_S0_S0_S0_S0_ffbf_param_18,
	.param .f32 _Z25FirstTimeForceCalculationiPiS_PfS0_S0_fS0_fffS0_ffffffffffffS_S_ffS0_S0_S0_S0_S0_S0_ffbf_param_19,
	.param .f32 _Z25FirstTimeForceCalculationiPiS_PfS0_S0_fS0_fffS0_ffffffffffffS_S_ffS0_S0_S0_S0_S0_S0_ffbf_param_20,
	.param .f32 _Z25FirstTimeForceCalculationiPiS_PfS0_S0_fS0_fffS0_ffffffffffffS_S_ffS0_S0_S0_S0_S0_S0_ffbf_param_21,
	.param .f32 _Z25FirstTimeForceCalculationiPiS_PfS0_S0_fS0_fffS0_ffffffffffffS_S_ffS0_S0_S0_S0_S0_S0_ffbf_param_22,
	.param .f32 _Z25FirstTimeForceCalculationiPiS_PfS0_S0_fS0_fffS0_ffffffffffffS_S_ffS0_S0_S0_S0_S0_S0_ffbf_param_23,
	.param .u64 .ptr .align 1 _Z25FirstTimeForceCalculationiPiS_PfS0_S0_fS0_fffS0_ffffffffffffS_S_ffS0_S0_S0_S0_S0_S0_ffbf_param_24,
	.param .u64 .ptr .align 1 _Z25FirstTimeForceCalculationiPiS_PfS0_S0_fS0_fffS0_ffffffffffffS_S_ffS0_S0_S0_S0_S0_S0_ffbf_param_25,
	.param .f32 _Z25FirstTimeForceCalculationiPiS_PfS0_S0_fS0_fffS0_ffffffffffffS_S_ffS0_S0_S0_S0_S0_S0_ffbf_param_26,
	.param .f32 _Z25FirstTimeForceCalculationiPiS_PfS0_S0_fS0_fffS0_ffffffffffffS_S_ffS0_S0_S0_S0_S0_S0_ffbf_param_27,
	.param .u64 .ptr .align 1 _Z25FirstTimeForceCalculationiPiS_PfS0_S0_fS0_fffS0_ffffffffffffS_S_ffS0_S0_S0_S0_S0_S0_ffbf_param_28,
	.param .u64 .ptr .align 1 _Z25FirstTimeForceCalculationiPiS_PfS0_S0_fS0_fffS0_ffffffffffffS_S_ffS0_S0_S0_S0_S0_S0_ffbf_param_29,
	.param .u64 .ptr .align 1 _Z25FirstTimeForceCalculationiPiS_PfS0_S0_fS0_fffS0_ffffffffffffS_S_ffS0_S0_S0_S0_S0_S0_ffbf_param_30,
	.param .u64 .ptr .align 1 _Z25FirstTimeForceCalculationiPiS_PfS0_S0_fS0_fffS0_ffffffffffffS_S_ffS0_S0_S0_S0_S0_S0_ffbf_param_31,
	.param .u64 .ptr .align 1 _Z25FirstTimeForceCalculationiPiS_PfS0_S0_fS0_fffS0_ffffffffffffS_S_ffS0_S0_S0_S0_S0_S0_ffbf_param_32,
	.param .u64 .ptr .align 1 _Z25FirstTimeForceCalculationiPiS_PfS0_S0_fS0_fffS0_ffffffffffffS_S_ffS0_S0_S0_S0_S0_S0_ffbf_param_33,
	.param .f32 _Z25FirstTimeForceCalculationiPiS_PfS0_S0_fS0_fffS0_ffffffffffffS_S_ffS0_S0_S0_S0_S0_S0_ffbf_param_34,
	.param .f32 _Z25FirstTimeForceCalculationiPiS_PfS0_S0_fS0_fffS0_ffffffffffffS_S_ffS0_S0_S0_S0_S0_S0_ffbf_param_35,
	.param .u8 _Z25FirstTimeForceCalculationiPiS_PfS0_S0_fS0_fffS0_ffffffffffffS_S_ffS0_S0_S0_S0_S0_S0_ffbf_param_36,
	.param .f32 _Z25FirstTimeForceCalculationiPiS_PfS0_S0_fS0_fffS0_ffffffffffffS_S_ffS0_S0_S0_S0_S0_S0_ffbf_param_37
)
{
	.local .align 8 .b8 	__local_depot1[48];
	.reg .b64 	%SP;
	.reg .b64 	%SPL;
	.reg .pred 	%p<32>;
	.reg .b16 	%rs<2>;
	.reg .b32 	%r<69>;
	.reg .b32 	%f<342>;
	.reg .b64 	%rd<102>;
	.reg .b64 	%fd<5>;

	mov.u64 	%SPL, __local_depot1;
	cvta.local.u64 	%SP, %SPL;
	ld.param.u32 	%r24, [_Z25FirstTimeForceCalculationiPiS_PfS0_S0_fS0_fffS0_ffffffffffffS_S_ffS0_S0_S0_S0_S0_S0_ffbf_param_0];
	ld.param.u64 	%rd33, [_Z25FirstTimeForceCalculationiPiS_PfS0_S0_fS0_fffS0_ffffffffffffS_S_ffS0_S0_S0_S0_S0_S0_ffbf_param_3];
	ld.param.u64 	%rd34, [_Z25FirstTimeForceCalculationiPiS_PfS0_S0_fS0_fffS0_ffffffffffffS_S_ffS0_S0_S0_S0_S0_S0_ffbf_param_4];
	ld.param.u64 	%rd35, [_Z25FirstTimeForceCalculationiPiS_PfS0_S0_fS0_fffS0_ffffffffffffS_S_ffS0_S0_S0_S0_S0_S0_ffbf_param_5];
	ld.param.f32 	%f59, [_Z25FirstTimeForceCalculationiPiS_PfS0_S0_fS0_fffS0_ffffffffffffS_S_ffS0_S0_S0_S0_S0_S0_ffbf_param_6];
	ld.param.u64 	%rd26, [_Z25FirstTimeForceCalculationiPiS_PfS0_S0_fS0_fffS0_ffffffffffffS_S_ffS0_S0_S0_S0_S0_S0_ffbf_param_7];
	ld.param.f32 	%f60, [_Z25FirstTimeForceCalculationiPiS_PfS0_S0_fS0_fffS0_ffffffffffffS_S_ffS0_S0_S0_S0_S0_S0_ffbf_param_8];
	ld.param.f32 	%f61, [_Z25FirstTimeForceCalculationiPiS_PfS0_S0_fS0_fffS0_ffffffffffffS_S_ffS0_S0_S0_S0_S0_S0_ffbf_param_9];
	ld.param.f32 	%f62, [_Z25FirstTimeForceCalculationiPiS_PfS0_S0_fS0_fffS0_ffffffffffffS_S_ffS0_S0_S0_S0_S0_S0_ffbf_param_12];
	ld.param.f32 	%f63, [_Z25FirstTimeForceCalculationiPiS_PfS0_S0_fS0_fffS0_ffffffffffffS_S_ffS0_S0_S0_S0_S0_S0_ffbf_param_13];
	ld.param.f32 	%f64, [_Z25FirstTimeForceCalculationiPiS_PfS0_S0_fS0_fffS0_ffffffffffffS_S_ffS0_S0_S0_S0_S0_S0_ffbf_param_14];
	ld.param.f32 	%f65, [_Z25FirstTimeForceCalculationiPiS_PfS0_S0_fS0_fffS0_ffffffffffffS_S_ffS0_S0_S0_S0_S0_S0_ffbf_param_15];
	ld.param.f32 	%f66, [_Z25FirstTimeForceCalculationiPiS_PfS0_S0_fS0_fffS0_ffffffffffffS_S_ffS0_S0_S0_S0_S0_S0_ffbf_param_18];
	ld.param.f32 	%f67, [_Z25FirstTimeForceCalculationiPiS_PfS0_S0_fS0_fffS0_ffffffffffffS_S_ffS0_S0_S0_S0_S0_S0_ffbf_param_19];
	ld.param.f32 	%f68, [_Z25FirstTimeForceCalculationiPiS_PfS0_S0_fS0_fffS0_ffffffffffffS_S_ffS0_S0_S0_S0_S0_S0_ffbf_param_20];
	ld.param.f32 	%f69, [_Z25FirstTimeForceCalculationiPiS_PfS0_S0_fS0_fffS0_ffffffffffffS_S_ffS0_S0_S0_S0_S0_S0_ffbf_param_21];
	ld.param.f32 	%f70, [_Z25FirstTimeForceCalculationiPiS_PfS0_S0_fS0_fffS0_ffffffffffffS_S_ffS0_S0_S0_S0_S0_S0_ffbf_param_22];
	ld.param.f32 	%f71, [_Z25FirstTimeForceCalculationiPiS_PfS0_S0_fS0_fffS0_ffffffffffffS_S_ffS0_S0_S0_S0_S0_S0_ffbf_param_23];
	ld.param.u64 	%rd28, [_Z25FirstTimeForceCalculationiPiS_PfS0_S0_fS0_fffS0_ffffffffffffS_S_ffS0_S0_S0_S0_S0_S0_ffbf_param_24];
	ld.param.u64 	%rd29, [_Z25FirstTimeForceCalculationiPiS_PfS0_S0_fS0_fffS0_ffffffffffffS_S_ffS0_S0_S0_S0_S0_S0_ffbf_param_25];
	ld.param.f32 	%f72, [_Z25FirstTimeForceCalculationiPiS_PfS0_S0_fS0_fffS0_ffffffffffffS_S_ffS0_S0_S0_S0_S0_S0_ffbf_param_26];
	ld.param.f32 	%f73, [_Z25FirstTimeForceCalculationiPiS_PfS0_S0_fS0_fffS0_ffffffffffffS_S_ffS0_S0_S0_S0_S0_S0_ffbf_param_27];
	ld.param.u64 	%rd36, [_Z25FirstTimeForceCalculationiPiS_PfS0_S0_fS0_fffS0_ffffffffffffS_S_ffS0_S0_S0_S0_S0_S0_ffbf_param_28];
	ld.param.u64 	%rd37, [_Z25FirstTimeForceCalculationiPiS_PfS0_S0_fS0_fffS0_ffffffffffffS_S_ffS0_S0_S0_S0_S0_S0_ffbf_param_29];
	ld.param.u64 	%rd38, [_Z25FirstTimeForceCalculationiPiS_PfS0_S0_fS0_fffS0_ffffffffffffS_S_ffS0_S0_S0_S0_S0_S0_ffbf_param_30];
	ld.param.u64 	%rd31, [_Z25FirstTimeForceCalculationiPiS_PfS0_S0_fS0_fffS0_ffffffffffffS_S_ffS0_S0_S0_S0_S0_S0_ffbf_param_32];
	ld.param.f32 	%f75, [_Z25FirstTimeForceCalculationiPiS_PfS0_S0_fS0_fffS0_ffffffffffffS_S_ffS0_S0_S0_S0_S0_S0_ffbf_param_35];
	ld.param.s8 	%rs1, [_Z25FirstTimeForceCalculationiPiS_PfS0_S0_fS0_fffS0_ffffffffffffS_S_ffS0_S0_S0_S0_S0_S0_ffbf_param_36];
	ld.param.f32 	%f76, [_Z25FirstTimeForceCalculationiPiS_PfS0_S0_fS0_fffS0_ffffffffffffS_S_ffS0_S0_S0_S0_S0_S0_ffbf_param_37];
	cvta.to.global.u64 	%rd1, %rd38;
	cvta.to.global.u64 	%rd2, %rd37;
	cvta.to.global.u64 	%rd3, %rd36;
	cvta.to.global.u64 	%rd4, %rd35;
	cvta.to.global.u64 	%rd5, %rd34;
	cvta.to.global.u64 	%rd6, %rd33;
	add.u64 	%rd7, %SPL, 0;
	mov.u32 	%r1, %ctaid.x;
	mov.u32 	%r25, %tid.x;
	setp.ge.s32 	%p1, %r1, %r24;
	setp.gt.u32 	%p2, %r25, 179;
	or.pred  	%p3, %p1, %p2;
	@%p3 bra 	$L__BB1_22;
	ld.param.u64 	%rd98, [_Z25FirstTimeForceCalculationiPiS_PfS0_S0_fS0_fffS0_ffffffffffffS_S_ffS0_S0_S0_S0_S0_S0_ffbf_param_2];
	ld.param.u64 	%rd97, [_Z25FirstTimeForceCalculationiPiS_PfS0_S0_fS0_fffS0_ffffffffffffS_S_ffS0_S0_S0_S0_S0_S0_ffbf_param_1];
	cvta.to.global.u64 	%rd40, %rd97;
	cvta.to.global.u64 	%rd41, %rd28;
	cvta.to.global.u64 	%rd42, %rd98;
	cvta.to.global.u64 	%rd43, %rd26;
	mul.lo.s32 	%r27, %r1, 192;
	add.s32 	%r3, %r27, %r25;
	mul.wide.u32 	%rd44, %r25, 4;
	add.s64 	%rd45, %rd40, %rd44;
	ld.global.u32 	%r28, [%rd45];
	ld.global.u32 	%r29, [%rd45+768];
	ld.global.u32 	%r30, [%rd45+1536];
	add.s32 	%r31, %r29, %r27;
	mul.wide.s32 	%rd46, %r31, 4;
	add.s64 	%rd47, %rd6, %rd46;
	ld.global.f32 	%f77, [%rd47];
	add.s32 	%r32, %r28, %r27;
	mul.wide.s32 	%rd48, %r32, 4;
	add.s64 	%rd49, %rd6, %rd48;
	ld.global.f32 	%f78, [%rd49];
	sub.f32 	%f79, %f77, %f78;
	add.s64 	%rd50, %rd5, %rd46;
	ld.global.f32 	%f80, [%rd50];
	add.s64 	%rd51, %rd5, %rd48;
	ld.global.f32 	%f81, [%rd51];
	sub.f32 	%f82, %f80, %f81;
	add.s64 	%rd52, %rd4, %rd46;
	ld.global.f32 	%f83, [%rd52];
	add.s64 	%rd53, %rd4, %rd48;
	ld.global.f32 	%f84, [%rd53];
	sub.f32 	%f85, %f83, %f84;
	add.s32 	%r33, %r30, %r27;
	mul.wide.s32 	%rd54, %r33, 4;
	add.s64 	%rd55, %rd6, %rd54;
	ld.global.f32 	%f86, [%rd55];
	sub.f32 	%f87, %f86, %f78;
	add.s64 	%rd56, %rd5, %rd54;
	ld.global.f32 	%f88, [%rd56];
	sub.f32 	%f89, %f88, %f81;
	add.s64 	%rd57, %rd4, %rd54;
	ld.global.f32 	%f90, [%rd57];
	sub.f32 	%f91, %f90, %f84;
	mul.f32 	%f92, %f82, %f91;
	mul.f32 	%f93, %f85, %f89;
	sub.f32 	%f94, %f92, %f93;
	mul.f32 	%f95, %f85, %f87;
	mul.f32 	%f96, %f79, %f91;
	sub.f32 	%f97, %f95, %f96;
	mul.f32 	%f98, %f79, %f89;
	mul.f32 	%f99, %f82, %f87;
	sub.f32 	%f100, %f98, %f99;
	mul.f32 	%f101, %f97, %f97;
	fma.rn.f32 	%f102, %f94, %f94, %f101;
	fma.rn.f32 	%f103, %f100, %f100, %f102;
	sqrt.rn.f32 	%f104, %f103;
	add.s64 	%rd58, %rd42, %rd44;
	ld.global.u32 	%r34, [%rd58];
	cvt.rn.f32.s32 	%f105, %r34;
	mul.f32 	%f106, %f94, %f105;
	div.rn.f32 	%f1, %f106, %f104;
	mul.f32 	%f107, %f97, %f105;
	div.rn.f32 	%f2, %f107, %f104;
	mul.f32 	%f108, %f100, %f105;
	div.rn.f32 	%f3, %f108, %f104;
	mul.wide.u32 	%rd59, %r3, 4;
	add.s64 	%rd60, %rd6, %rd59;
	ld.global.f32 	%f4, [%rd60];
	add.s64 	%rd61, %rd5, %rd59;
	ld.global.f32 	%f5, [%rd61];
	add.s64 	%rd62, %rd4, %rd59;
	ld.global.f32 	%f6, [%rd62];
	add.s64 	%rd63, %rd3, %rd59;
	ld.global.f32 	%f7, [%rd63];
	add.s64 	%rd64, %rd2, %rd59;
	ld.global.f32 	%f8, [%rd64];
	add.s64 	%rd65, %rd1, %rd59;
	ld.global.f32 	%f9, [%rd65];
	add.s64 	%rd66, %rd43, %rd59;
	ld.global.f32 	%f109, [%rd66];
	cvt.rzi.s32.f32 	%r35, %f70;
	cvt.rzi.s32.f32 	%r36, %f69;
	sub.f32 	%f110, %f78, %f4;
	sub.f32 	%f111, %f81, %f5;
	sub.f32 	%f112, %f84, %f6;
	mul.f32 	%f113, %f111, %f111;
	fma.rn.f32 	%f114, %f110, %f110, %f113;
	fma.rn.f32 	%f115, %f112, %f112, %f114;
	sqrt.rn.f32 	%f116, %f115;
	sub.f32 	%f117, %f116, %f59;
	mul.f32 	%f118, %f60, %f117;
	div.rn.f32 	%f119, %f118, %f59;
	mul.f32 	%f120, %f110, %f119;
	div.rn.f32 	%f121, %f120, %f116;
	add.f32 	%f122, %f121, 0f00000000;
	mul.f32 	%f123, %f111, %f119;
	div.rn.f32 	%f124, %f123, %f116;
	add.f32 	%f125, %f124, 0f00000000;
	mul.f32 	%f126, %f112, %f119;
	div.rn.f32 	%f127, %f126, %f116;
	add.f32 	%f128, %f127, 0f00000000;
	add.s64 	%rd67, %rd3, %rd48;
	ld.global.f32 	%f129, [%rd67];
	sub.f32 	%f130, %f7, %f129;
	mul.f32 	%f131, %f61, %f130;
	sub.f32 	%f132, %f122, %f131;
	add.s64 	%rd68, %rd2, %rd48;
	ld.global.f32 	%f133, [%rd68];
	sub.f32 	%f134, %f8, %f133;
	mul.f32 	%f135, %f61, %f134;
	sub.f32 	%f136, %f125, %f135;
	add.s64 	%rd69, %rd1, %rd48;
	ld.global.f32 	%f137, [%rd69];
	sub.f32 	%f138, %f9, %f137;
	mul.f32 	%f139, %f61, %f138;
	sub.f32 	%f140, %f128, %f139;
	fma.rn.f32 	%f141, %f1, %f109, %f132;
	fma.rn.f32 	%f142, %f2, %f109, %f136;
	fma.rn.f32 	%f143, %f3, %f109, %f140;
	sub.f32 	%f144, %f77, %f4;
	sub.f32 	%f145, %f80, %f5;
	sub.f32 	%f146, %f83, %f6;
	mul.f32 	%f147, %f145, %f145;
	fma.rn.f32 	%f148, %f144, %f144, %f147;
	fma.rn.f32 	%f149, %f146, %f146, %f148;
	sqrt.rn.f32 	%f150, %f149;
	sub.f32 	%f151, %f150, %f59;
	mul.f32 	%f152, %f60, %f151;
	div.rn.f32 	%f153, %f152, %f59;
	mul.f32 	%f154, %f144, %f153;
	div.rn.f32 	%f155, %f154, %f150;
	add.f32 	%f156, %f141, %f155;
	mul.f32 	%f157, %f145, %f153;
	div.rn.f32 	%f158, %f157, %f150;
	add.f32 	%f159, %f142, %f158;
	mul.f32 	%f160, %f146, %f153;
	div.rn.f32 	%f161, %f160, %f150;
	add.f32 	%f162, %f143, %f161;
	add.s64 	%rd70, %rd3, %rd46;
	ld.global.f32 	%f163, [%rd70];
	sub.f32 	%f164, %f7, %f163;
	mul.f32 	%f165, %f61, %f164;
	sub.f32 	%f166, %f156, %f165;
	add.s64 	%rd71, %rd2, %rd46;
	ld.global.f32 	%f167, [%rd71];
	sub.f32 	%f168, %f8, %f167;
	mul.f32 	%f169, %f61, %f168;
	sub.f32 	%f170, %f159, %f169;
	add.s64 	%rd72, %rd1, %rd46;
	ld.global.f32 	%f171, [%rd72];
	sub.f32 	%f172, %f9, %f171;
	mul.f32 	%f173, %f61, %f172;
	sub.f32 	%f174, %f162, %f173;
	fma.rn.f32 	%f175, %f1, %f109, %f166;
	fma.rn.f32 	%f176, %f2, %f109, %f170;
	fma.rn.f32 	%f177, %f3, %f109, %f174;
	sub.f32 	%f178, %f86, %f4;
	sub.f32 	%f179, %f88, %f5;
	sub.f32 	%f180, %f90, %f6;
	mul.f32 	%f181, %f179, %f179;
	fma.rn.f32 	%f182, %f178, %f178, %f181;
	fma.rn.f32 	%f183, %f180, %f180, %f182;
	sqrt.rn.f32 	%f184, %f183;
	sub.f32 	%f185, %f184, %f59;
	mul.f32 	%f186, %f60, %f185;
	div.rn.f32 	%f187, %f186, %f59;
	mul.f32 	%f188, %f178, %f187;
	div.rn.f32 	%f189, %f188, %f184;
	add.f32 	%f190, %f175, %f189;
	mul.f32 	%f191, %f179, %f187;
	div.rn.f32 	%f192, %f191, %f184;
	add.f32 	%f193, %f176, %f192;
	mul.f32 	%f194, %f180, %f187;
	div.rn.f32 	%f195, %f194, %f184;
	add.f32 	%f196, %f177, %f195;
	add.s64 	%rd73, %rd3, %rd54;
	ld.global.f32 	%f197, [%rd73];
	sub.f32 	%f198, %f7, %f197;
	mul.f32 	%f199, %f61, %f198;
	sub.f32 	%f200, %f190, %f199;
	add.s64 	%rd74, %rd2, %rd54;
	ld.global.f32 	%f201, [%rd74];
	sub.f32 	%f202, %f8, %f201;
	mul.f32 	%f203, %f61, %f202;
	sub.f32 	%f204, %f193, %f203;
	add.s64 	%rd75, %rd1, %rd54;
	ld.global.f32 	%f205, [%rd75];
	sub.f32 	%f206, %f9, %f205;
	mul.f32 	%f207, %f61, %f206;
	sub.f32 	%f208, %f196, %f207;
	fma.rn.f32 	%f335, %f1, %f109, %f200;
	fma.rn.f32 	%f336, %f2, %f109, %f204;
	fma.rn.f32 	%f337, %f3, %f109, %f208;
	sub.f32 	%f209, %f4, %f66;
	div.rn.f32 	%f210, %f209, %f72;
	cvt.rzi.s32.f32 	%r37, %f210;
	max.s32 	%r38, %r37, 0;
	setp.lt.s32 	%p4, %r38, %r36;
	add.s32 	%r39, %r36, -1;
	selp.b32 	%r40, %r38, %r39, %p4;
	sub.f32 	%f211, %f5, %f67;
	div.rn.f32 	%f212, %f211, %f72;
	cvt.rzi.s32.f32 	%r41, %f212;
	max.s32 	%r42, %r41, 0;
	setp.lt.s32 	%p5, %r42, %r35;
	add.s32 	%r43, %r35, -1;
	selp.b32 	%r44, %r42, %r43, %p5;
	sub.f32 	%f213, %f6, %f68;
	div.rn.f32 	%f214, %f213, %f72;
	cvt.rzi.s32.f32 	%r45, %f214;
	max.s32 	%r46, %r45, 0;
	cvt.rn.f32.u32 	%f215, %r46;
	setp.gtu.f32 	%p6, %f71, %f215;
	add.f32 	%f216, %f71, 0fBF800000;
	cvt.rzi.s32.f32 	%r47, %f216;
	selp.b32 	%r48, %r46, %r47, %p6;
	mad.lo.s32 	%r49, %r48, %r35, %r44;
	mad.lo.s32 	%r4, %r49, %r36, %r40;
	mul.wide.s32 	%rd76, %r4, 4;
	add.s64 	%rd8, %rd41, %rd76;
	ld.global.u32 	%r64, [%rd8];
	setp.lt.s32 	%p7, %r64, 1;
	mov.b32 	%r65, 0;
	@%p7 bra 	$L__BB1_7;
	ld.param.u64 	%rd99, [_Z25FirstTimeForceCalculationiPiS_PfS0_S0_fS0_fffS0_ffffffffffffS_S_ffS0_S0_S0_S0_S0_S0_ffbf_param_11];
	shl.b32 	%r52, %r4, 5;
	add.s32 	%r6, %r52, -1;
	mul.f32 	%f13, %f63, %f63;
	add.u64 	%rd77, %SP, 40;
	add.u64 	%rd9, %SPL, 40;
	cvta.to.global.u64 	%rd10, %rd29;
	cvta.to.global.u64 	%rd11, %rd99;
	mov.b32 	%r65, 0;
	mov.b32 	%r62, 1;
$L__BB1_3:
	mov.u32 	%r9, %r62;
	add.s32 	%r53, %r6, %r9;
	mul.wide.s32 	%rd78, %r53, 4;
	add.s64 	%rd79, %rd10, %rd78;
	ld.global.u32 	%r11, [%rd79];
	setp.eq.s32 	%p8, %r11, %r1;
	@%p8 bra 	$L__BB1_24;
	mul.lo.s32 	%r54, %r11, 6;
	mul.wide.s32 	%rd80, %r54, 4;
	add.s64 	%rd81, %rd11, %rd80;
	ld.global.f32 	%f217, [%rd81+4];
	setp.gt.f32 	%p9, %f4, %f217;
	selp.f32 	%f218, 0f3F800000, 0f00000000, %p9;
	sub.f32 	%f219, %f4, %f217;
	ld.global.f32 	%f220, [%rd81];
	setp.gt.f32 	%p10, %f220, %f4;
	selp.f32 	%f221, 0f3F800000, 0f00000000, %p10;
	sub.f32 	%f222, %f220, %f4;
	mul.f32 	%f223, %f222, %f221;
	fma.rn.f32 	%f224, %f219, %f218, %f223;
	ld.global.f32 	%f225, [%rd81+12];
	setp.gt.f32 	%p11, %f5, %f225;
	selp.f32 	%f226, 0f3F800000, 0f00000000, %p11;
	sub.f32 	%f227, %f5, %f225;
	ld.global.f32 	%f228, [%rd81+8];
	setp.gt.f32 	%p12, %f228, %f5;
	selp.f32 	%f229, 0f3F800000, 0f00000000, %p12;
	sub.f32 	%f230, %f228, %f5;
	mul.f32 	%f231, %f230, %f229;
	fma.rn.f32 	%f232, %f227, %f226, %f231;
	ld.global.f32 	%f233, [%rd81+20];
	setp.gt.f32 	%p13, %f6, %f233;
	selp.f32 	%f234, 0f3F800000, 0f00000000, %p13;
	sub.f32 	%f235, %f6, %f233;
	ld.global.f32 	%f236, [%rd81+16];
	setp.gt.f32 	%p14, %f236, %f6;
	selp.f32 	%f237, 0f3F800000, 0f00000000, %p14;
	sub.f32 	%f238, %f236, %f6;
	mul.f32 	%f239, %f238, %f237;
	fma.rn.f32 	%f240, %f235, %f234, %f239;
	mul.f32 	%f241, %f232, %f232;
	fma.rn.f32 	%f242, %f224, %f224, %f241;
	fma.rn.f32 	%f243, %f240, %f240, %f242;
	setp.gt.f32 	%p15, %f243, %f13;
	@%p15 bra 	$L__BB1_24;
	add.s32 	%r12, %r65, 1;
	setp.lt.s32 	%p16, %r65, 10;
	@%p16 bra 	$L__BB1_23;
	st.local.u32 	[%rd9], %r12;
	mov.u64 	%rd84, $str;
	cvta.global.u64 	%rd85, %rd84;
	{ // callseq 1, 0
	.param .b64 param0;
	st.param.b64 	[param0], %rd85;
	.param .b64 param1;
	st.param.b64 	[param1], %rd77;
	.param .b32 retval0;
	call.uni (retval0), 
	vprintf, 
	(
	param0, 
	param1
	);
	ld.param.b32 	%r56, [retval0];
	} // callseq 1
	ld.global.u32 	%r64, [%rd8];
	mov.u32 	%r65, %r12;
	bra.uni 	$L__BB1_24;
$L__BB1_7:
	setp.lt.s32 	%p18, %r65, 1;
	@%p18 bra 	$L__BB1_18;
	neg.f32 	%f244, %f62;
	mul.f32 	%f14, %f60, %f244;
	cvt.f64.f32 	%fd2, %f65;
	add.f64 	%fd1, %fd2, 0dBF847AE147AE147B;
	cvt.rn.f32.f64 	%f15, %fd1;
	mul.f32 	%f16, %f60, %f64;
	add.s64 	%rd12, %rd6, 4;
	add.s64 	%rd13, %rd1, 4;
	add.s64 	%rd14, %rd5, 4;
	add.s64 	%rd15, %rd2, 4;
	add.s64 	%rd16, %rd4, 4;
	add.s64 	%rd17, %rd3, 4;
	mov.b32 	%r66, 0;
$L__BB1_9:
	mul.wide.u32 	%rd87, %r66, 4;
	add.s64 	%rd88, %rd7, %rd87;
	ld.local.u32 	%r67, [%rd88];
	mov.b32 	%r68, 0;
$L__BB1_10:
	mul.wide.s32 	%rd89, %r67, 4;
	add.s64 	%rd18, %rd12, %rd89;
	add.s64 	%rd19, %rd13, %rd89;
	add.s64 	%rd20, %rd14, %rd89;
	add.s64 	%rd21, %rd15, %rd89;
	add.s64 	%rd22, %rd16, %rd89;
	add.s64 	%rd23, %rd17, %rd89;
	ld.global.f32 	%f245, [%rd18+-4];
	sub.f32 	%f23, %f4, %f245;
	ld.global.f32 	%f246, [%rd20+-4];
	sub.f32 	%f24, %f5, %f246;
	ld.global.f32 	%f247, [%rd22+-4];
	sub.f32 	%f25, %f6, %f247;
	mul.f32 	%f248, %f24, %f24;
	fma.rn.f32 	%f249, %f23, %f23, %f248;
	fma.rn.f32 	%f250, %f25, %f25, %f249;
	sqrt.rn.f32 	%f26, %f250;
	setp.ge.f32 	%p19, %f26, %f63;
	@%p19 bra 	$L__BB1_13;
	sub.f32 	%f251, %f63, %f26;
	mul.f32 	%f252, %f14, %f251;
	div.rn.f32 	%f253, %f252, %f26;
	fma.rn.f32 	%f254, %f23, %f253, %f335;
	fma.rn.f32 	%f255, %f24, %f253, %f336;
	fma.rn.f32 	%f256, %f25, %f253, %f337;
	ld.global.f32 	%f257, [%rd23+-4];
	sub.f32 	%f258, %f7, %f257;
	ld.global.f32 	%f259, [%rd21+-4];
	sub.f32 	%f260, %f8, %f259;
	ld.global.f32 	%f261, [%rd19+-4];
	sub.f32 	%f262, %f9, %f261;
	mul.f32 	%f263, %f2, %f260;
	fma.rn.f32 	%f264, %f1, %f258, %f263;
	fma.rn.f32 	%f265, %f3, %f262, %f264;
	mul.f32 	%f266, %f1, %f265;
	sub.f32 	%f267, %f258, %f266;
	mul.f32 	%f268, %f2, %f265;
	sub.f32 	%f269, %f260, %f268;
	mul.f32 	%f270, %f3, %f265;
	sub.f32 	%f271, %f262, %f270;
	mul.f32 	%f272, %f61, %f267;
	sub.f32 	%f335, %f254, %f272;
	mul.f32 	%f273, %f61, %f269;
	sub.f32 	%f336, %f255, %f273;
	mul.f32 	%f274, %f61, %f271;
	sub.f32 	%f337, %f256, %f274;
	setp.geu.f32 	%p20, %f26, %f65;
	@%p20 bra 	$L__BB1_13;
	cvt.f64.f32 	%fd3, %f26;
	setp.gt.f64 	%p21, %fd1, %fd3;
	selp.f32 	%f275, %f15, %f26, %p21;
	sub.f32 	%f276, %f65, %f275;
	mul.f32 	%f277, %f16, %f276;
	div.rn.f32 	%f278, %f277, %f275;
	fma.rn.f32 	%f335, %f23, %f278, %f335;
	fma.rn.f32 	%f336, %f24, %f278, %f336;
	fma.rn.f32 	%f337, %f25, %f278, %f337;
$L__BB1_13:
	ld.global.f32 	%f279, [%rd18];
	sub.f32 	%f36, %f4, %f279;
	ld.global.f32 	%f280, [%rd20];
	sub.f32 	%f37, %f5, %f280;
	ld.global.f32 	%f281, [%rd22];
	sub.f32 	%f38, %f6, %f281;
	mul.f32 	%f282, %f37, %f37;
	fma.rn.f32 	%f283, %f36, %f36, %f282;
	fma.rn.f32 	%f284, %f38, %f38, %f283;
	sqrt.rn.f32 	%f39, %f284;
	setp.ge.f32 	%p22, %f39, %f63;
	@%p22 bra 	$L__BB1_16;
	sub.f32 	%f285, %f63, %f39;
	mul.f32 	%f286, %f14, %f285;
	div.rn.f32 	%f287, %f286, %f39;
	fma.rn.f32 	%f288, %f36, %f287, %f335;
	fma.rn.f32 	%f289, %f37, %f287, %f336;
	fma.rn.f32 	%f290, %f38, %f287, %f337;
	ld.global.f32 	%f291, [%rd23];
	sub.f32 	%f292, %f7, %f291;
	ld.global.f32 	%f293, [%rd21];
	sub.f32 	%f294, %f8, %f293;
	ld.global.f32 	%f295, [%rd19];
	sub.f32 	%f296, %f9, %f295;
	mul.f32 	%f297, %f2, %f294;
	fma.rn.f32 	%f298, %f1, %f292, %f297;
	fma.rn.f32 	%f299, %f3, %f296, %f298;
	mul.f32 	%f300, %f1, %f299;
	sub.f32 	%f301, %f292, %f300;
	mul.f32 	%f302, %f2, %f299;
	sub.f32 	%f303, %f294, %f302;
	mul.f32 	%f304, %f3, %f299;
	sub.f32 	%f305, %f296, %f304;
	mul.f32 	%f306, %f61, %f301;
	sub.f32 	%f335, %f288, %f306;
	mul.f32 	%f307, %f61, %f303;
	sub.f32 	%f336, %f289, %f307;
	mul.f32 	%f308, %f61, %f305;
	sub.f32 	%f337, %f290, %f308;
	setp.geu.f32 	%p23, %f39, %f65;
	@%p23 bra 	$L__BB1_16;
	cvt.f64.f32 	%fd4, %f39;
	setp.gt.f64 	%p24, %fd1, %fd4;
	selp.f32 	%f309, %f15, %f39, %p24;
	sub.f32 	%f310, %f65, %f309;
	mul.f32 	%f311, %f16, %f310;
	div.rn.f32 	%f312, %f311, %f309;
	fma.rn.f32 	%f335, %f36, %f312, %f335;
	fma.rn.f32 	%f336, %f37, %f312, %f336;
	fma.rn.f32 	%f337, %f38, %f312, %f337;
$L__BB1_16:
	add.s32 	%r68, %r68, 2;
	add.s32 	%r67, %r67, 2;
	setp.ne.s32 	%p25, %r68, 180;
	@%p25 bra 	$L__BB1_10;
	add.s32 	%r66, %r66, 1;
	setp.ne.s32 	%p26, %r66, %r65;
	@%p26 bra 	$L__BB1_9;
$L__BB1_18:
	mul.f32 	%f313, %f73, %f7;
	sub.f32 	%f52, %f335, %f313;
	mul.f32 	%f314, %f73, %f8;
	sub.f32 	%f53, %f336, %f314;
	mul.f32 	%f315, %f73, %f9;
	sub.f32 	%f341, %f337, %f315;
	setp.ne.s16 	%p27, %rs1, 1;
	@%p27 bra 	$L__BB1_21;
	ld.param.f32 	%f325, [_Z25FirstTimeForceCalculationiPiS_PfS0_S0_fS0_fffS0_ffffffffffffS_S_ffS0_S0_S0_S0_S0_S0_ffbf_param_34];
	sub.f32 	%f316, %f6, %f325;
	abs.f32 	%f317, %f316;
	setp.le.f32 	%p28, %f317, %f76;
	mul.f32 	%f318, %f316, %f341;
	setp.lt.f32 	%p29, %f318, 0f00000000;
	neg.f32 	%f320, %f341;
	selp.f32 	%f321, %f320, %f341, %p29;
	selp.f32 	%f341, %f321, %f341, %p28;
	sub.f32 	%f56, %f6, %f75;
	abs.f32 	%f322, %f56;
	setp.gtu.f32 	%p30, %f322, %f76;
	@%p30 bra 	$L__BB1_21;
	mul.f32 	%f323, %f56, %f341;
	setp.lt.f32 	%p31, %f323, 0f00000000;
	neg.f32 	%f324, %f341;
	selp.f32 	%f341, %f324, %f341, %p31;
$L__BB1_21:
	ld.param.u64 	%rd101, [_Z25FirstTimeForceCalculationiPiS_PfS0_S0_fS0_fffS0_ffffffffffffS_S_ffS0_S0_S0_S0_S0_S0_ffbf_param_33];
	ld.param.u64 	%rd100, [_Z25FirstTimeForceCalculationiPiS_PfS0_S0_fS0_fffS0_ffffffffffffS_S_ffS0_S0_S0_S0_S0_S0_ffbf_param_31];
	cvta.to.global.u64 	%rd90, %rd100;
	mul.wide.u32 	%rd91, %r3, 4;
	add.s64 	%rd92, %rd90, %rd91;
	st.global.f32 	[%rd92], %f52;
	cvta.to.global.u64 	%rd93, %rd31;
	add.s64 	%rd94, %rd93, %rd91;
	st.global.f32 	[%rd94], %f53;
	cvta.to.global.u64 	%rd95, %rd101;
	add.s64 	%rd96, %rd95, %rd91;
	st.global.f32 	[%rd96], %f341;
$L__BB1_22:
	ret;
$L__BB1_23:
	mul.lo.s32 	%r55, %r11, 192;
	mul.wide.s32 	%rd82, %r65, 4;
	add.s64 	%rd83, %rd7, %rd82;
	st.local.u32 	[%rd83], %r55;
	mov.u32 	%r65, %r12;
$L__BB1_24:
	add.s32 	%r62, %r9, 1;
	setp.lt.s32 	%p17, %r9, %r64;
	@%p17 bra 	$L__BB1_3;
	bra.uni 	$L__BB1_7;

}


// ===== COMPILED SASS (sm_100) =====

	.target	sm_100

	.elftype	@"ET_EXEC"


//--------------------- .note.nv.tkinfo           --------------------------
	.section	.note.nv.tkinfo,"",@"SHT_NOTE"
	.sectionflags	@"SHF_NOTE_NV_TKINFO"
	.tkinfo
        /*0018*/ 	.word	0x00000002
        /*0030*/ 	.string	""
        /*0030*/ 	.string	"ptxas"
        /*0030*/ 	.string	"Cuda compilation tools, release 13.0, V13.0.88"
        /*0030*/ 	.string	"Build cuda_13.0.r13.0/compiler.36424714_0"
        /*0030*/ 	.string	"-arch sm_100 -m 64 "



//--------------------- .note.nv.cuinfo           --------------------------
	.section	.note.nv.cuinfo,"",@"SHT_NOTE"
	.sectionflags	@"SHF_NOTE_NV_CUINFO"
        /*0018*/ 	.short	0x0002
        /*001a*/ 	.short	0x0064
        /*001c*/ 	.short	0x0082
	.zero		2


//--------------------- .nv.info                  --------------------------
	.section	.nv.info,"",@"SHT_CUDA_INFO"
	.align	4


	//----- nvinfo : EIATTR_REGCOUNT
	.align		4
        /*0000*/ 	.byte	0x04, 0x2f
        /*0002*/ 	.short	(.L_2 - .L_1)
	.align		4
.L_1:
        /*0004*/ 	.word	index@(_Z9IntegrateiPiS_PfS0_S0_fS0_fffS0_ffffffffffffS_S_ffS0_S0_S0_S0_S0_S0_ffbf)
        /*0008*/ 	.word	0x00000052


	//----- nvinfo : EIATTR_FRAME_SIZE
	.align		4
.L_2:
        /*000c*/ 	.byte	0x04, 0x11
        /*000e*/ 	.short	(.L_4 - .L_3)
	.align		4
.L_3:
        /*0010*/ 	.word	index@($__internal_3_$__cuda_sm3x_div_rn_noftz_f32_slowpath)
        /*0014*/ 	.word	0x00000030


	//----- nvinfo : EIATTR_FRAME_SIZE
	.align		4
.L_4:
        /*0018*/ 	.byte	0x04, 0x11
        /*001a*/ 	.short	(.L_6 - .L_5)
	.align		4
.L_5:
        /*001c*/ 	.word	index@($__internal_2_$__cuda_sm20_sqrt_rn_f32_slowpath)
        /*0020*/ 	.word	0x00000030


	//----- nvinfo : EIATTR_FRAME_SIZE
	.align		4
.L_6:
        /*0024*/ 	.byte	0x04, 0x11
        /*0026*/ 	.short	(.L_8 - .L_7)
	.align		4
.L_7:
        /*0028*/ 	.word	index@(_Z9IntegrateiPiS_PfS0_S0_fS0_fffS0_ffffffffffffS_S_ffS0_S0_S0_S0_S0_S0_ffbf)
        /*002c*/ 	.word	0x00000030


	//----- nvinfo : EIATTR_REGCOUNT
	.align		4
.L_8:
        /*0030*/ 	.byte	0x04, 0x2f
        /*0032*/ 	.short	(.L_10 - .L_9)
	.align		4
.L_9:
        /*0034*/ 	.word	index@(_Z25FirstTimeForceCalculationiPiS_PfS0_S0_fS0_fffS0_ffffffffffffS_S_ffS0_S0_S0_S0_S0_S0_ffbf)
        /*0038*/ 	.word	0x0000003e


	//----- nvinfo : EIATTR_FRAME_SIZE
	.align		4
.L_10:
        /*003c*/ 	.byte	0x04, 0x11
        /*003e*/ 	.short	(.L_12 - .L_11)
	.align		4
.L_11:
        /*0040*/ 	.word	index@($__internal_1_$__cuda_sm3x_div_rn_noftz_f32_slowpath)
        /*0044*/ 	.word	0x00000030


	//----- nvinfo : EIATTR_FRAME_SIZE
	.align		4
.L_12:
        /*0048*/ 	.byte	0x04, 0x11
        /*004a*/ 	.short	(.L_14 - .L_13)
	.align		4
.L_13:
        /*004c*/ 	.word	index@($__internal_0_$__cuda_sm20_sqrt_rn_f32_slowpath)
        /*0050*/ 	.word	0x00000030


	//----- nvinfo : EIATTR_FRAME_SIZE
	.align		4
.L_14:
        /*0054*/ 	.byte	0x04, 0x11
        /*0056*/ 	.short	(.L_16 - .L_15)
	.align		4
.L_15:
        /*0058*/ 	.word	index@(_Z25FirstTimeForceCalculationiPiS_PfS0_S0_fS0_fffS0_ffffffffffffS_S_ffS0_S0_S0_S0_S0_S0_ffbf)
        /*005c*/ 	.word	0x00000030


	//----- nvinfo : EIATTR_MIN_STACK_SIZE
	.align		4
.L_16:
        /*0060*/ 	.byte	0x04, 0x12
        /*0062*/ 	.short	(.L_18 - .L_17)
	.align		4
.L_17:
        /*0064*/ 	.word	index@(_Z25FirstTimeForceCalculationiPiS_PfS0_S0_fS0_fffS0_ffffffffffffS_S_ffS0_S0_S0_S0_S0_S0_ffbf)
        /*0068*/ 	.word	0x00000030


	//----- nvinfo : EIATTR_MIN_STACK_SIZE
	.align		4
.L_18:
        /*006c*/ 	.byte	0x04, 0x12
        /*006e*/ 	.short	(.L_20 - .L_19)
	.align		4
.L_19:
        /*0070*/ 	.word	index@(_Z9IntegrateiPiS_PfS0_S0_fS0_fffS0_ffffffffffffS_S_ffS0_S0_S0_S0_S0_S0_ffbf)
        /*0074*/ 	.word	0x00000030
.L_20:


//--------------------- .nv.compat                --------------------------
	.section	.nv.compat,"",@"SHT_CUDA_COMPAT_INFO"
	.align	4
        /*0000*/ 	.byte	0x02, 0x09, 0x00, 0x00, 0x02, 0x02, 0x01, 0x00, 0x02, 0x05, 0x05, 0x00, 0x03, 0x07, 0x01, 0x01
        /*0010*/ 	.byte	0x02, 0x03, 0x00, 0x00, 0x02, 0x06, 0x01, 0x00, 0x04, 0x0b, 0x08, 0x00, 0x01, 0x00, 0x00, 0x00
        /*0020*/ 	.byte	0x00, 0x00, 0x00, 0x00


//--------------------- .nv.info._Z25FirstTimeForceCalculationiPiS_PfS0_S0_fS0_fffS0_ffffffffffffS_S_ffS0_S0_S0_S0_S0_S0_ffbf --------------------------
	.section	.nv.info._Z25FirstTimeForceCalculationiPiS_PfS0_S0_fS0_fffS0_ffffffffffffS_S_ffS0_S0_S0_S0_S0_S0_ffbf,"",@"SHT_CUDA_INFO"
	.sectionflags	@""
	.align	4


	//----- nvinfo : EIATTR_CUDA_API_VERSION
	.align		4
        /*0000*/ 	.byte	0x04, 0x37
        /*0002*/ 	.short	(.L_22 - .L_21)
.L_21:
        /*0004*/ 	.word	0x00000082


	//----- nvinfo : EIATTR_KPARAM_INFO
	.align		4
.L_22:
        /*0008*/ 	.byte	0x04, 0x17
        /*000a*/ 	.short	(.L_24 - .L_23)
.L_23:
        /*000c*/ 	.word	0x00000000
        /*0010*/ 	.short	0x0025
        /*0012*/ 	.short	0x00dc
        /*0014*/ 	.byte	0x00, 0xf0, 0x11, 0x00


	//----- nvinfo : EIATTR_KPARAM_INFO
	.align		4
.L_24:
        /*0018*/ 	.byte	0x04, 0x17
        /*001a*/ 	.short	(.L_26 - .L_25)
.L_25:
        /*001c*/ 	.word	0x00000000
        /*0020*/ 	.short	0x0024
        /*0022*/ 	.short	0x00d8
        /*0024*/ 	.byte	0x00, 0xf0, 0x05, 0x00


	//----- nvinfo : EIATTR_KPARAM_INFO
	.align		4
.L_26:
        /*0028*/ 	.byte	0x04, 0x17
        /*002a*/ 	.short	(.L_28 - .L_27)
.L_27:
        /*002c*/ 	.word	0x00000000
        /*0030*/ 	.short	0x0023
        /*0032*/ 	.short	0x00d4
        /*0034*/ 	.byte	0x00, 0xf0, 0x11, 0x00


	//----- nvinfo : EIATTR_KPARAM_INFO
	.align		4
.L_28:
        /*0038*/ 	.byte	0x04, 0x17
        /*003a*/ 	.short	(.L_30 - .L_29)
.L_29:
        /*003c*/ 	.word	0x00000000
        /*0040*/ 	.short	0x0022
        /*0042*/ 	.short	0x00d0
        /*0044*/ 	.byte	0x00, 0xf0, 0x11, 0x00


	//----- nvinfo : EIATTR_KPARAM_INFO
	.align		4
.L_30:
        /*0048*/ 	.byte	0x04, 0x17
        /*004a*/ 	.short	(.L_32 - .L_31)
.L_31:
        /*004c*/ 	.word	0x00000000
        /*0050*/ 	.short	0x0021
        /*0052*/ 	.short	0x00c8
        /*0054*/ 	.byte	0x00, 0xf5, 0x21, 0x00


	//----- nvinfo : EIATTR_KPARAM_INFO
	.align		4
.L_32:
        /*0058*/ 	.byte	0x04, 0x17
        /*005a*/ 	.short	(.L_34 - .L_33)
.L_33:
        /*005c*/ 	.word	0x00000000
        /*0060*/ 	.short	0x0020
        /*0062*/ 	.short	0x00c0
        /*0064*/ 	.byte	0x00, 0xf5, 0x21, 0x00


	//----- nvinfo : EIATTR_KPARAM_INFO
	.align		4
.L_34:
        /*0068*/ 	.byte	0x04, 0x17
        /*006a*/ 	.short	(.L_36 - .L_35)
.L_35:
        /*006c*/ 	.word	0x00000000
        /*0070*/ 	.short	0x001f
        /*0072*/ 	.short	0x00b8
        /*0074*/ 	.byte	0x00, 0xf5, 0x21, 0x00


	//----- nvinfo : EIATTR_KPARAM_INFO
	.align		4
.L_36:
        /*0078*/ 	.byte	0x04, 0x17
        /*007a*/ 	.short	(.L_38 - .L_37)
.L_37:
        /*007c*/ 	.word	0x00000000
        /*0080*/ 	.short	0x001e
        /*0082*/ 	.short	0x00b0
        /*0084*/ 	.byte	0x00, 0xf5, 0x21, 0x00


	//----- nvinfo : EIATTR_KPARAM_INFO
	.align		4
.L_38:
        /*0088*/ 	.byte	0x04, 0x17
        /*008a*/ 	.short	(.L_40 - .L_39)
.L_39:
        /*008c*/ 	.word	0x00000000
        /*0090*/ 	.short	0x001d
        /*0092*/ 	.short	0x00a8
        /*0094*/ 	.byte	0x00, 0xf5, 0x21, 0x00


	//----- nvinfo : EIATTR_KPARAM_INFO
	.align		4
.L_40:
        /*0098*/ 	.byte	0x04, 0x17
        /*009a*/ 	.short	(.L_42 - .L_41)
.L_41:
        /*009c*/ 	.word	0x00000000
        /*00a0*/ 	.short	0x001c
        /*00a2*/ 	.short	0x00a0
        /*00a4*/ 	.byte	0x00, 0xf5, 0x21, 0x00


	//----- nvinfo : EIATTR_KPARAM_INFO
	.align		4
.L_42:
        /*00a8*/ 	.byte	0x04, 0x17
        /*00aa*/ 	.short	(.L_44 - .L_43)
.L_43:
        /*00ac*/ 	.word	0x00000000
        /*00b0*/ 	.short	0x001b
        /*00b2*/ 	.short	0x009c
        /*00b4*/ 	.byte	0x00, 0xf0, 0x11, 0x00


	//----- nvinfo : EIATTR_KPARAM_INFO
	.align		4
.L_44:
        /*00b8*/ 	.byte	0x04, 0x17
        /*00ba*/ 	.short	(.L_46 - .L_45)
.L_45:
        /*00bc*/ 	.word	0x00000000
        /*00c0*/ 	.short	0x001a
        /*00c2*/ 	.short	0x0098
        /*00c4*/ 	.byte	0x00, 0xf0, 0x11, 0x00


	//----- nvinfo : EIATTR_KPARAM_INFO
	.align		4
.L_46:
        /*00c8*/ 	.byte	0x04, 0x17
        /*00ca*/ 	.short	(.L_48 - .L_47)
.L_47:
        /*00cc*/ 	.word	0x00000000
        /*00d0*/ 	.short	0x0019
        /*00d2*/ 	.short	0x0090
        /*00d4*/ 	.byte	0x00, 0xf5, 0x21, 0x00


	//----- nvinfo : EIATTR_KPARAM_INFO
	.align		4
.L_48:
        /*00d8*/ 	.byte	0x04, 0x17
        /*00da*/ 	.short	(.L_50 - .L_49)
.L_49:
        /*00dc*/ 	.word	0x00000000
        /*00e0*/ 	.short	0x0018
        /*00e2*/ 	.short	0x0088
        /*00e4*/ 	.byte	0x00, 0xf5, 0x21, 0x00


	//----- nvinfo : EIATTR_KPARAM_INFO
	.align		4
.L_50:
        /*00e8*/ 	.byte	0x04, 0x17
        /*00ea*/ 	.short	(.L_52 - .L_51)
.L_51:
        /*00ec*/ 	.word	0x00000000
        /*00f0*/ 	.short	0x0017
        /*00f2*/ 	.short	0x0084
        /*00f4*/ 	.byte	0x00, 0xf0, 0x11, 0x00


	//----- nvinfo : EIATTR_KPARAM_INFO
	.align		4
.L_52:
        /*00f8*/ 	.byte	0x04, 0x17
        /*00fa*/ 	.short	(.L_54 - .L_53)
.L_53:
        /*00fc*/ 	.word	0x00000000
        /*0100*/ 	.short	0x0016
        /*0102*/ 	.short	0x0080
        /*0104*/ 	.byte	0x00, 0xf0, 0x11, 0x00


	//----- nvinfo : EIATTR_KPARAM_INFO
	.align		4
.L_54:
        /*0108*/ 	.byte	0x04, 0x17
        /*010a*/ 	.short	(.L_56 - .L_55)
.L_55:
        /*010c*/ 	.word	0x00000000
        /*0110*/ 	.short	0x0015
        /*0112*/ 	.short	0x007c
        /*0114*/ 	.byte	0x00, 0xf0, 0x11, 0x00


	//----- nvinfo : EIATTR_KPARAM_INFO
	.align		4
.L_56:
        /*0118*/ 	.byte	0x04, 0x17
        /*011a*/ 	.short	(.L_58 - .L_57)
.L_57:
        /*011c*/ 	.word	0x00000000
        /*0120*/ 	.short	0x0014
        /*0122*/ 	.short	0x0078
        /*0124*/ 	.byte	0x00, 0xf0, 0x11, 0x00


	//----- nvinfo : EIATTR_KPARAM_INFO
	.align		4
.L_58:
        /*0128*/ 	.byte	0x04, 0x17
        /*012a*/ 	.short	(.L_60 - .L_59)
.L_59:
        /*012c*/ 	.word	0x00000000
        /*0130*/ 	.short	0x0013
        /*0132*/ 	.short	0x0074
        /*0134*/ 	.byte	0x00, 0xf0, 0x11, 0x00


	//----- nvinfo : EIATTR_KPARAM_INFO
	.align		4
.L_60:
        /*0138*/ 	.byte	0x04, 0x17
        /*013a*/ 	.short	(.L_62 - .L_61)
.L_61:
        /*013c*/ 	.word	0x00000000
        /*0140*/ 	.short	0x0012
        /*0142*/ 	.short	0x0070
        /*0144*/ 	.byte	0x00, 0xf0, 0x11, 0x00


	//----- nvinfo : EIATTR_KPARAM_INFO
	.align		4
.L_62:
        /*0148*/ 	.byte	0x04, 0x17
        /*014a*/ 	.short	(.L_64 - .L_63)
.L_63:
        /*014c*/ 	.word	0x00000000
        /*0150*/ 	.short	0x0011
        /*0152*/ 	.short	0x006c
        /*0154*/ 	.byte	0x00, 0xf0, 0x11, 0x00


	//----- nvinfo : EIATTR_KPARAM_INFO
	.align		4
.L_64:
        /*0158*/ 	.byte	0x04, 0x17
        /*015a*/ 	.short	(.L_66 - .L_65)
.L_65:
        /*015c*/ 	.word	0x00000000
        /*0160*/ 	.short	0x0010
        /*0162*/ 	.short	0x0068
        /*0164*/ 	.byte	0x00, 0xf0, 0x11, 0x00


	//----- nvinfo : EIATTR_KPARAM_INFO
	.align		4
.L_66:
        /*0168*/ 	.byte	0x04, 0x17
        /*016a*/ 	.short	(.L_68 - .L_67)
.L_67:
        /*016c*/ 	.word	0x00000000
        /*0170*/ 	.short	0x000f
        /*0172*/ 	.short	0x0064
        /*0174*/ 	.byte	0x00, 0xf0, 0x11, 0x00


	//----- nvinfo : EIATTR_KPARAM_INFO
	.align		4
.L_68:
        /*0178*/ 	.byte	0x04, 0x17
        /*017a*/ 	.short	(.L_70 - .L_69)
.L_69:
        /*017c*/ 	.word	0x00000000
        /*0180*/ 	.short	0x000e
        /*0182*/ 	.short	0x0060
        /*0184*/ 	.byte	0x00, 0xf0, 0x11, 0x00


	//----- nvinfo : EIATTR_KPARAM_INFO
	.align		4
.L_70:
        /*0188*/ 	.byte	0x04, 0x17
        /*018a*/ 	.short	(.L_72 - .L_71)
.L_71:
        /*018c*/ 	.word	0x00000000
        /*0190*/ 	.short	0x000d
        /*0192*/ 	.short	0x005c
        /*0194*/ 	.byte	0x00, 0xf0, 0x11, 0x00


	//----- nvinfo : EIATTR_KPARAM_INFO
	.align		4
.L_72:
        /*0198*/ 	.byte	0x04, 0x17
        /*019a*/ 	.short	(.L_74 - .L_73)
.L_73:
        /*019c*/ 	.word	0x00000000
        /*01a0*/ 	.short	0x000c
        /*01a2*/ 	.short	0x0058
        /*01a4*/ 	.byte	0x00, 0xf0, 0x11, 0x00


	//----- nvinfo : EIATTR_KPARAM_INFO
	.align		4
.L_74:
        /*01a8*/ 	.byte	0x04, 0x17
        /*01aa*/ 	.short	(.L_76 - .L_75)
.L_75:
        /*01ac*/ 	.word	0x00000000
        /*01b0*/ 	.short	0x000b
        /*01b2*/ 	.short	0x0050
        /*01b4*/ 	.byte	0x00, 0xf5, 0x21, 0x00


	//----- nvinfo : EIATTR_KPARAM_INFO
	.align		4
.L_76:
        /*01b8*/ 	.byte	0x04, 0x17
        /*01ba*/ 	.short	(.L_78 - .L_77)
.L_77:
        /*01bc*/ 	.word	0x00000000
        /*01c0*/ 	.short	0x000a
        /*01c2*/ 	.short	0x0048
        /*01c4*/ 	.byte	0x00, 0xf0, 0x11, 0x00


	//----- nvinfo : EIATTR_KPARAM_INFO
	.align		4
.L_78:
        /*01c8*/ 	.byte	0x04, 0x17
        /*01ca*/ 	.short	(.L_80 - .L_79)
.L_79:
        /*01cc*/ 	.word	0x00000000
        /*01d0*/ 	.short	0x0009
        /*01d2*/ 	.short	0x0044
        /*01d4*/ 	.byte	0x00, 0xf0, 0x11, 0x00


	//----- nvinfo : EIATTR_KPARAM_INFO
	.align		4
.L_80:
        /*01d8*/ 	.byte	0x04, 0x17
        /*01da*/ 	.short	(.L_82 - .L_81)
.L_81:
        /*01dc*/ 	.word	0x00000000
        /*01e0*/ 	.short	0x0008
        /*01e2*/ 	.short	0x0040
        /*01e4*/ 	.byte	0x00, 0xf0, 0x11, 0x00


	//----- nvinfo : EIATTR_KPARAM_INFO
	.align		4
.L_82:
        /*01e8*/ 	.byte	0x04, 0x17
        /*01ea*/ 	.short	(.L_84 - .L_83)
.L_83:
        /*01ec*/ 	.word	0x00000000
        /*01f0*/ 	.short	0x0007
        /*01f2*/ 	.short	0x0038
        /*01f4*/ 	.byte	0x00, 0xf5, 0x21, 0x00


	//----- nvinfo : EIATTR_KPARAM_INFO
	.align		4
.L_84:
        /*01f8*/ 	.byte	0x04, 0x17
        /*01fa*/ 	.short	(.L_86 - .L_85)
.L_85:
        /*01fc*/ 	.word	0x00000000
        /*0200*/ 	.short	0x0006
        /*0202*/ 	.short	0x0030
        /*0204*/ 	.byte	0x00, 0xf0, 0x11, 0x00


	//----- nvinfo : EIATTR_KPARAM_INFO
	.align		4
.L_86:
        /*0208*/ 	.byte	0x04, 0x17
        /*020a*/ 	.short	(.L_88 - .L_87)
.L_87:
        /*020c*/ 	.word	0x00000000
        /*0210*/ 	.short	0x0005
        /*0212*/ 	.short	0x0028
        /*0214*/ 	.byte	0x00, 0xf5, 0x21, 0x00


	//----- nvinfo : EIATTR_KPARAM_INFO
	.align		4
.L_88:
        /*0218*/ 	.byte	0x04, 0x17
        /*021a*/ 	.short	(.L_90 - .L_89)
.L_89:
        /*021c*/ 	.word	0x00000000
        /*0220*/ 	.short	0x0004
        /*0222*/ 	.short	0x0020
        /*0224*/ 	.byte	0x00, 0xf5, 0x21, 0x00


	//----- nvinfo : EIATTR_KPARAM_INFO
	.align		4
.L_90:
        /*0228*/ 	.byte	0x04, 0x17
        /*022a*/ 	.short	(.L_92 - .L_91)
.L_91:
        /*022c*/ 	.word	0x00000000
        /*0230*/ 	.short	0x0003
        /*0232*/ 	.short	0x0018
        /*0234*/ 	.byte	0x00, 0xf5, 0x21, 0x00


	//----- nvinfo : EIATTR_KPARAM_INFO
	.align		4
.L_92:
        /*0238*/ 	.byte	0x04, 0x17
        /*023a*/ 	.short	(.L_94 - .L_93)
.L_93:
        /*023c*/ 	.word	0x00000000
        /*0240*/ 	.short	0x0002
        /*0242*/ 	.short	0x0010
        /*0244*/ 	.byte	0x00, 0xf5, 0x21, 0x00


	//----- nvinfo : EIATTR_KPARAM_INFO
	.align		4
.L_94:
        /*0248*/ 	.byte	0x04, 0x17
        /*024a*/ 	.short	(.L_96 - .L_95)
.L_95:
        /*024c*/ 	.word	0x00000000
        /*0250*/ 	.short	0x0001
        /*0252*/ 	.short	0x0008
        /*0254*/ 	.byte	0x00, 0xf5, 0x21, 0x00


	//----- nvinfo : EIATTR_KPARAM_INFO
	.align		4
.L_96:
        /*0258*/ 	.byte	0x04, 0x17
        /*025a*/ 	.short	(.L_98 - .L_97)
.L_97:
        /*025c*/ 	.word	0x00000000
        /*0260*/ 	.short	0x0000
        /*0262*/ 	.short	0x0000
        /*0264*/ 	.byte	0x00, 0xf0, 0x11, 0x00


	//----- nvinfo : EIATTR_SPARSE_MMA_MASK
	.align		4
.L_98:
        /*0268*/ 	.byte	0x03, 0x50
        /*026a*/ 	.short	0x0000


	//----- nvinfo : EIATTR_MAXREG_COUNT
	.align		4
        /*026c*/ 	.byte	0x03, 0x1b
        /*026e*/ 	.short	0x00ff


	//----- nvinfo : EIATTR_EXTERNS
	.align		4
        /*0270*/ 	.byte	0x04, 0x0f
        /*0272*/ 	.short	(.L_100 - .L_99)


	//   ....[0]....
	.align		4
.L_99:
        /*0274*/ 	.word	index@(vprintf)


	//----- nvinfo : EIATTR_MERCURY_ISA_VERSION
	.align		4
.L_100:
        /*0278*/ 	.byte	0x03, 0x5f
        /*027a*/ 	.short	0x0101


	//----- nvinfo : EIATTR_VRC_CTA_INIT_COUNT
	.align		4
        /*027c*/ 	.byte	0x02, 0x4a
	.zero		1
	.zero		1


	//----- nvinfo : EIATTR_SYSCALL_OFFSETS
	.align		4
        /*0280*/ 	.byte	0x04, 0x46
        /*0282*/ 	.short	(.L_102 - .L_101)


	//   ....[0]....
.L_101:
        /*0284*/ 	.word	0x00002650


	//----- nvinfo : EIATTR_EXIT_INSTR_OFFSETS
	.align		4
.L_102:
        /*0288*/ 	.byte	0x04, 0x1c
        /*028a*/ 	.short	(.L_104 - .L_103)


	//   ....[0]....
.L_103:
        /*028c*/ 	.word	0x00000080


	//   ....[1]....
        /*0290*/ 	.word	0x00003710


	//----- nvinfo : EIATTR_CRS_STACK_SIZE
	.align		4
.L_104:
        /*0294*/ 	.byte	0x04, 0x1e
        /*0296*/ 	.short	(.L_106 - .L_105)
.L_105:
        /*0298*/ 	.word	0x00000000


	//----- nvinfo : EIATTR_CBANK_PARAM_SIZE
	.align		4
.L_106:
        /*029c*/ 	.byte	0x03, 0x19
        /*029e*/ 	.short	0x00e0


	//----- nvinfo : EIATTR_PARAM_CBANK
	.align		4
        /*02a0*/ 	.byte	0x04, 0x0a
        /*02a2*/ 	.short	(.L_108 - .L_107)
	.align		4
.L_107:
        /*02a4*/ 	.word	index@(.nv.constant0._Z25FirstTimeForceCalculationiPiS_PfS0_S0_fS0_fffS0_ffffffffffffS_S_ffS0_S0_S0_S0_S0_S0_ffbf)
        /*02a8*/ 	.short	0x0380
        /*02aa*/ 	.short	0x00e0


	//----- nvinfo : EIATTR_SW_WAR
	.align		4
.L_108:
        /*02ac*/ 	.byte	0x04, 0x36
        /*02ae*/ 	.short	(.L_110 - .L_109)
.L_109:
        /*02b0*/ 	.word	0x00000008
.L_110:


//--------------------- .nv.info._Z9IntegrateiPiS_PfS0_S0_fS0_fffS0_ffffffffffffS_S_ffS0_S0_S0_S0_S0_S0_ffbf --------------------------
	.section	.nv.info._Z9IntegrateiPiS_PfS0_S0_fS0_fffS0_ffffffffffffS_S_ffS0_S0_S0_S0_S0_S0_ffbf,"",@"SHT_CUDA_INFO"
	.sectionflags	@""
	.align	4


	//----- nvinfo : EIATTR_CUDA_API_VERSION
	.align		4
        /*0000*/ 	.byte	0x04, 0x37
        /*0002*/ 	.short	(.L_112 - .L_111)
.L_111:
        /*0004*/ 	.word	0x00000082


	//----- nvinfo : EIATTR_KPARAM_INFO
	.align		4
.L_112:
        /*0008*/ 	.byte	0x04, 0x17
        /*000a*/ 	.short	(.L_114 - .L_113)
.L_113:
        /*000c*/ 	.word	0x00000000
        /*0010*/ 	.short	0x0025
        /*0012*/ 	.short	0x00dc
        /*0014*/ 	.byte	0x00, 0xf0, 0x11, 0x00


	//----- nvinfo : EIATTR_KPARAM_INFO
	.align		4
.L_114:
        /*0018*/ 	.byte	0x04, 0x17
        /*001a*/ 	.short	(.L_116 - .L_115)
.L_115:
        /*001c*/ 	.word	0x00000000
        /*0020*/ 	.short	0x0024
        /*0022*/ 	.short	0x00d8
        /*0024*/ 	.byte	0x00, 0xf0, 0x05, 0x00


	//----- nvinfo : EIATTR_KPARAM_INFO
	.align		4
.L_116:
        /*0028*/ 	.byte	0x04, 0x17
        /*002a*/ 	.short	(.L_118 - .L_117)
.L_117:
        /*002c*/ 	.word	0x00000000
        /*0030*/ 	.short	0x0023
        /*0032*/ 	.short	0x00d4
        /*0034*/ 	.byte	0x00, 0xf0, 0x11, 0x00


	//----- nvinfo : EIATTR_KPARAM_INFO
	.align		4
.L_118:
        /*0038*/ 	.byte	0x04, 0x17
        /*003a*/ 	.short	(.L_120 - .L_119)
.L_119:
        /*003c*/ 	.word	0x00000000
        /*0040*/ 	.short	0x0022
        /*0042*/ 	.short	0x00d0
        /*0044*/ 	.byte	0x00, 0xf0, 0x11, 0x00


	//----- nvinfo : EIATTR_KPARAM_INFO
	.align		4
.L_120:
        /*0048*/ 	.byte	0x04, 0x17
        /*004a*/ 	.short	(.L_122 - .L_121)
.L_121:
        /*004c*/ 	.word	0x00000000
        /*0050*/ 	.short	0x0021
        /*0052*/ 	.short	0x00c8
        /*0054*/ 	.byte	0x00, 0xf5, 0x21, 0x00


	//----- nvinfo : EIATTR_KPARAM_INFO
	.align		4
.L_122:
        /*0058*/ 	.byte	0x04, 0x17
        /*005a*/ 	.short	(.L_124 - .L_123)
.L_123:
        /*005c*/ 	.word	0x00000000
        /*0060*/ 	.short	0x0020
        /*0062*/ 	.short	0x00c0
        /*0064*/ 	.byte	0x00, 0xf5, 0x21, 0x00


	//----- nvinfo : EIATTR_KPARAM_INFO
	.align		4
.L_124:
        /*0068*/ 	.byte	0x04, 0x17
        /*006a*/ 	.short	(.L_126 - .L_125)
.L_125:
        /*006c*/ 	.word	0x00000000
        /*0070*/ 	.short	0x001f
        /*0072*/ 	.short	0x00b8
        /*0074*/ 	.byte	0x00, 0xf5, 0x21, 0x00


	//----- nvinfo : EIATTR_KPARAM_INFO
	.align		4
.L_126:
        /*0078*/ 	.byte	0x04, 0x17
        /*007a*/ 	.short	(.L_128 - .L_127)
.L_127:
        /*007c*/ 	.word	0x00000000
        /*0080*/ 	.short	0x001e
        /*0082*/ 	.short	0x00b0
        /*0084*/ 	.byte	0x00, 0xf5, 0x21, 0x00


	//----- nvinfo : EIATTR_KPARAM_INFO
	.align		4
.L_128:
        /*0088*/ 	.byte	0x04, 0x17
        /*008a*/ 	.short	(.L_130 - .L_129)
.L_129:
        /*008c*/ 	.word	0x00000000
        /*0090*/ 	.short	0x001d
        /*0092*/ 	.short	0x00a8
        /*0094*/ 	.byte	0x00, 0xf5, 0x21, 0x00


	//----- nvinfo : EIATTR_KPARAM_INFO
	.align		4
.L_130:
        /*0098*/ 	.byte	0x04, 0x17
        /*009a*/ 	.short	(.L_132 - .L_131)
.L_131:
        /*009c*/ 	.word	0x00000000
        /*00a0*/ 	.short	0x001c
        /*00a2*/ 	.short	0x00a0
        /*00a4*/ 	.byte	0x00, 0xf5, 0x21, 0x00


	//----- nvinfo : EIATTR_KPARAM_INFO
	.align		4
.L_132:
        /*00a8*/ 	.byte	0x04, 0x17
        /*00aa*/ 	.short	(.L_134 - .L_133)
.L_133:
        /*00ac*/ 	.word	0x00000000
        /*00b0*/ 	.short	0x001b
        /*00b2*/ 	.short	0x009c
        /*00b4*/ 	.byte	0x00, 0xf0, 0x11, 0x00


	//----- nvinfo : EIATTR_KPARAM_INFO
	.align		4
.L_134:
        /*00b8*/ 	.byte	0x04, 0x17
        /*00ba*/ 	.short	(.L_136 - .L_135)
.L_135:
        /*00bc*/ 	.word	0x00000000
        /*00c0*/ 	.short	0x001a
        /*00c2*/ 	.short	0x0098
        /*00c4*/ 	.byte	0x00, 0xf0, 0x11, 0x00


	//----- nvinfo : EIATTR_KPARAM_INFO
	.align		4
.L_136:
        /*00c8*/ 	.byte	0x04, 0x17
        /*00ca*/ 	.short	(.L_138 - .L_137)
.L_137:
        /*00cc*/ 	.word	0x00000000
        /*00d0*/ 	.short	0x0019
        /*00d2*/ 	.short	0x0090
        /*00d4*/ 	.byte	0x00, 0xf5, 0x21, 0x00


	//----- nvinfo : EIATTR_KPARAM_INFO
	.align		4
.L_138:
        /*00d8*/ 	.byte	0x04, 0x17
        /*00da*/ 	.short	(.L_140 - .L_139)
.L_139:
        /*00dc*/ 	.word	0x00000000
        /*00e0*/ 	.short	0x0018
        /*00e2*/ 	.short	0x0088
        /*00e4*/ 	.byte	0x00, 0xf5, 0x21, 0x00


	//----- nvinfo : EIATTR_KPARAM_INFO
	.align		4
.L_140:
        /*00e8*/ 	.byte	0x04, 0x17
        /*00ea*/ 	.short	(.L_142 - .L_141)
.L_141:
        /*00ec*/ 	.word	0x00000000
        /*00f0*/ 	.short	0x0017
        /*00f2*/ 	.short	0x0084
        /*00f4*/ 	.byte	0x00, 0xf0, 0x11, 0x00


	//----- nvinfo : EIATTR_KPARAM_INFO
	.align		4
.L_142:
        /*00f8*/ 	.byte	0x04, 0x17
        /*00fa*/ 	.short	(.L_144 - .L_143)
.L_143:
        /*00fc*/ 	.word	0x00000000
        /*0100*/ 	.short	0x0016
        /*0102*/ 	.short	0x0080
        /*0104*/ 	.byte	0x00, 0xf0, 0x11, 0x00


	//----- nvinfo : EIATTR_KPARAM_INFO
	.align		4
.L_144:
        /*0108*/ 	.byte	0x04, 0x17
        /*010a*/ 	.short	(.L_146 - .L_145)
.L_145:
        /*010c*/ 	.word	0x00000000
        /*0110*/ 	.short	0x0015
        /*0112*/ 	.short	0x007c
        /*0114*/ 	.byte	0x00, 0xf0, 0x11, 0x00


	//----- nvinfo : EIATTR_KPARAM_INFO
	.align		4
.L_146:
        /*0118*/ 	.byte	0x04, 0x17
        /*011a*/ 	.short	(.L_148 - .L_147)
.L_147:
        /*011c*/ 	.word	0x00000000
        /*0120*/ 	.short	0x0014
        /*0122*/ 	.short	0x0078
        /*0124*/ 	.byte	0x00, 0xf0, 0x11, 0x00


	//----- nvinfo : EIATTR_KPARAM_INFO
	.align		4
.L_148:
        /*0128*/ 	.byte	0x04, 0x17
        /*012a*/ 	.short	(.L_150 - .L_149)
.L_149:
        /*012c*/ 	.word	0x00000000
        /*0130*/ 	.short	0x0013
        /*0132*/ 	.short	0x0074
        /*0134*/ 	.byte	0x00, 0xf0, 0x11, 0x00


	//----- nvinfo : EIATTR_KPARAM_INFO
	.align		4
.L_150:
        /*0138*/ 	.byte	0x04, 0x17
        /*013a*/ 	.short	(.L_152 - .L_151)
.L_151:
        /*013c*/ 	.word	0x00000000
        /*0140*/ 	.short	0x0012
        /*0142*/ 	.short	0x0070
        /*0144*/ 	.byte	0x00, 0xf0, 0x11, 0x00


	//----- nvinfo : EIATTR_KPARAM_INFO
	.align		4
.L_152:
        /*0148*/ 	.byte	0x04, 0x17
        /*014a*/ 	.short	(.L_154 - .L_153)
.L_153:
        /*014c*/ 	.word	0x00000000
        /*0150*/ 	.short	0x0011
        /*0152*/ 	.short	0x006c
        /*0154*/ 	.byte	0x00, 0xf0, 0x11, 0x00


	//----- nvinfo : EIATTR_KPARAM_INFO
	.align		4
.L_154:
        /*0158*/ 	.byte	0x04, 0x17
        /*015a*/ 	.short	(.L_156 - .L_155)
.L_155:
        /*015c*/ 	.word	0x00000000
        /*0160*/ 	.short	0x0010
        /*0162*/ 	.short	0x0068
        /*0164*/ 	.byte	0x00, 0xf0, 0x11, 0x00


	//----- nvinfo : EIATTR_KPARAM_INFO
	.align		4
.L_156:
        /*0168*/ 	.byte	0x04, 0x17
        /*016a*/ 	.short	(.L_158 - .L_157)
.L_157:
        /*016c*/ 	.word	0x00000000
        /*0170*/ 	.short	0x000f
        /*0172*/ 	.short	0x0064
        /*0174*/ 	.byte	0x00, 0xf0, 0x11, 0x00


	//----- nvinfo : EIATTR_KPARAM_INFO
	.align		4
.L_158:
        /*0178*/ 	.byte	0x04, 0x17
        /*017a*/ 	.short	(.L_160 - .L_159)
.L_159:
        /*017c*/ 	.word	0x00000000
        /*0180*/ 	.short	0x000e
        /*0182*/ 	.short	0x0060
        /*0184*/ 	.byte	0x00, 0xf0, 0x11, 0x00


	//----- nvinfo : EIATTR_KPARAM_INFO
	.align		4
.L_160:
        /*0188*/ 	.byte	0x04, 0x17
        /*018a*/ 	.short	(.L_162 - .L_161)
.L_161:
        /*018c*/ 	.word	0x00000000
        /*0190*/ 	.short	0x000d
        /*0192*/ 	.short	0x005c
        /*0194*/ 	.byte	0x00, 0xf0, 0x11, 0x00


	//----- nvinfo : EIATTR_KPARAM_INFO
	.align		4
.L_162:
        /*0198*/ 	.byte	0x04, 0x17
        /*019a*/ 	.short	(.L_164 - .L_163)
.L_163:
        /*019c*/ 	.word	0x00000000
        /*01a0*/ 	.short	0x000c
        /*01a2*/ 	.short	0x0058
        /*01a4*/ 	.byte	0x00, 0xf0, 0x11, 0x00


	//----- nvinfo : EIATTR_KPARAM_INFO
	.align		4
.L_164:
        /*01a8*/ 	.byte	0x04, 0x17
        /*01aa*/ 	.short	(.L_166 - .L_165)
.L_165:
        /*01ac*/ 	.word	0x00000000
        /*01b0*/ 	.short	0x000b
        /*01b2*/ 	.short	0x0050
        /*01b4*/ 	.byte	0x00, 0xf5, 0x21, 0x00


	//----- nvinfo : EIATTR_KPARAM_INFO
	.align		4
.L_166:
        /*01b8*/ 	.byte	0x04, 0x17
        /*01ba*/ 	.short	(.L_168 - .L_167)
.L_167:
        /*01bc*/ 	.word	0x00000000
        /*01c0*/ 	.short	0x000a
        /*01c2*/ 	.short	0x0048
        /*01c4*/ 	.byte	0x00, 0xf0, 0x11, 0x00


	//----- nvinfo : EIATTR_KPARAM_INFO
	.align		4
.L_168:
        /*01c8*/ 	.byte	0x04, 0x17
        /*01ca*/ 	.short	(.L_170 - .L_169)
.L_169:
        /*01cc*/ 	.word	0x00000000
        /*01d0*/ 	.short	0x0009
        /*01d2*/ 	.short	0x0044
        /*01d4*/ 	.byte	0x00, 0xf0, 0x11, 0x00


	//----- nvinfo : EIATTR_KPARAM_INFO
	.align		4
.L_170:
        /*01d8*/ 	.byte	0x04, 0x17
        /*01da*/ 	.short	(.L_172 - .L_171)
.L_171:
        /*01dc*/ 	.word	0x00000000
        /*01e0*/ 	.short	0x0008
        /*01e2*/ 	.short	0x0040
        /*01e4*/ 	.byte	0x00, 0xf0, 0x11, 0x00


	//----- nvinfo : EIATTR_KPARAM_INFO
	.align		4
.L_172:
        /*01e8*/ 	.byte	0x04, 0x17
        /*01ea*/ 	.short	(.L_174 - .L_173)
.L_173:
        /*01ec*/ 	.word	0x00000000
        /*01f0*/ 	.short	0x0007
        /*01f2*/ 	.short	0x0038
        /*01f4*/ 	.byte	0x00, 0xf5, 0x21, 0x00


	//----- nvinfo : EIATTR_KPARAM_INFO
	.align		4
.L_174:
        /*01f8*/ 	.byte	0x04, 0x17
        /*01fa*/ 	.short	(.L_176 - .L_175)
.L_175:
        /*01fc*/ 	.word	0x00000000
        /*0200*/ 	.short	0x0006
        /*0202*/ 	.short	0x0030
        /*0204*/ 	.byte	0x00, 0xf0, 0x11, 0x00


	//----- nvinfo : EIATTR_KPARAM_INFO
	.align		4
.L_176:
        /*0208*/ 	.byte	0x04, 0x17
        /*020a*/ 	.short	(.L_178 - .L_177)
.L_177:
        /*020c*/ 	.word	0x00000000
        /*0210*/ 	.short	0x0005
        /*0212*/ 	.short	0x0028
        /*0214*/ 	.byte	0x00, 0xf5, 0x21, 0x00


	//----- nvinfo : EIATTR_KPARAM_INFO
	.align		4
.L_178:
        /*0218*/ 	.byte	0x04, 0x17
        /*021a*/ 	.short	(.L_180 - .L_179)
.L_179:
        /*021c*/ 	.word	0x00000000
        /*0220*/ 	.short	0x0004
        /*0222*/ 	.short	0x0020
        /*0224*/ 	.byte	0x00, 0xf5, 0x21, 0x00


	//----- nvinfo : EIATTR_KPARAM_INFO
	.align		4
.L_180:
        /*0228*/ 	.byte	0x04, 0x17
        /*022a*/ 	.short	(.L_182 - .L_181)
.L_181:
        /*022c*/ 	.word	0x00000000
        /*0230*/ 	.short	0x0003
        /*0232*/ 	.short	0x0018
        /*0234*/ 	.byte	0x00, 0xf5, 0x21, 0x00


	//----- nvinfo : EIATTR_KPARAM_INFO
	.align		4
.L_182:
        /*0238*/ 	.byte	0x04, 0x17
        /*023a*/ 	.short	(.L_184 - .L_183)
.L_183:
        /*023c*/ 	.word	0x00000000
        /*0240*/ 	.short	0x0002
        /*0242*/ 	.short	0x0010
        /*0244*/ 	.byte	0x00, 0xf5, 0x21, 0x00


	//----- nvinfo : EIATTR_KPARAM_INFO
	.align		4
.L_184:
        /*0248*/ 	.byte	0x04, 0x17
        /*024a*/ 	.short	(.L_186 - .L_185)
.L_185:
        /*024c*/ 	.word	0x00000000
        /*0250*/ 	.short	0x0001
        /*0252*/ 	.short	0x0008
        /*0254*/ 	.byte	0x00, 0xf5, 0x21, 0x00


	//----- nvinfo : EIATTR_KPARAM_INFO
	.align		4
.L_186:
        /*0258*/ 	.byte	0x04, 0x17
        /*025a*/ 	.short	(.L_188 - .L_187)
.L_187:
        /*025c*/ 	.word	0x00000000
        /*0260*/ 	.short	0x0000
        /*0262*/ 	.short	0x0000
        /*0264*/ 	.byte	0x00, 0xf0, 0x11, 0x00


	//----- nvinfo : EIATTR_SPARSE_MMA_MASK
	.align		4
.L_188:
        /*0268*/ 	.byte	0x03, 0x50
        /*026a*/ 	.short	0x0000


	//----- nvinfo : EIATTR_MAXREG_COUNT
	.align		4
        /*026c*/ 	.byte	0x03, 0x1b
        /*026e*/ 	.short	0x00ff


	//----- nvinfo : EIATTR_EXTERNS
	.align		4
        /*0270*/ 	.byte	0x04, 0x0f
        /*0272*/ 	.short	(.L_190 - .L_189)


	//   ....[0]....
	.align		4
.L_189:
        /*0274*/ 	.word	index@(vprintf)


	//----- nvinfo : EIATTR_MERCURY_ISA_VERSION
	.align		4
.L_190:
        /*0278*/ 	.byte	0x03, 0x5f
        /*027a*/ 	.short	0x0101


	//----- nvinfo : EIATTR_VRC_CTA_INIT_COUNT
	.align		4
        /*027c*/ 	.byte	0x02, 0x4a
	.zero		1
	.zero		1


	//----- nvinfo : EIATTR_SYSCALL_OFFSETS
	.align		4
        /*0280*/ 	.byte	0x04, 0x46
        /*0282*/ 	.short	(.L_192 - .L_191)


	//   ....[0]....
.L_191:
        /*0284*/ 	.word	0x00002ed0


	//----- nvinfo : EIATTR_EXIT_INSTR_OFFSETS
	.align		4
.L_192:
        /*0288*/ 	.byte	0x04, 0x1c
        /*028a*/ 	.short	(.L_194 - .L_193)


	//   ....[0]....
.L_193:
        /*028c*/ 	.word	0x00000080


	//   ....[1]....
        /*0290*/ 	.word	0x00004270


	//----- nvinfo : EIATTR_CRS_STACK_SIZE
	.align		4
.L_194:
        /*0294*/ 	.byte	0x04, 0x1e
        /*0296*/ 	.short	(.L_196 - .L_195)
.L_195:
        /*0298*/ 	.word	0x00000000


	//----- nvinfo : EIATTR_CBANK_PARAM_SIZE
	.align		4
.L_196:
        /*029c*/ 	.byte	0x03, 0x19
        /*029e*/ 	.short	0x00e0


	//----- nvinfo : EIATTR_PARAM_CBANK
	.align		4
        /*02a0*/ 	.byte	0x04, 0x0a
        /*02a2*/ 	.short	(.L_198 - .L_197)
	.align		4
.L_197:
        /*02a4*/ 	.word	index@(.nv.constant0._Z9IntegrateiPiS_PfS0_S0_fS0_fffS0_ffffffffffffS_S_ffS0_S0_S0_S0_S0_S0_ffbf)
        /*02a8*/ 	.short	0x0380
        /*02aa*/ 	.short	0x00e0


	//----- nvinfo : EIATTR_SW_WAR
	.align		4
.L_198:
        /*02ac*/ 	.byte	0x04, 0x36
        /*02ae*/ 	.short	(.L_200 - .L_199)
.L_199:
        /*02b0*/ 	.word	0x00000008
.L_200:


//--------------------- .nv.callgraph             --------------------------
	.section	.nv.callgraph,"",@"SHT_CUDA_CALLGRAPH"
	.align	4
	.sectionentsize	8
	.align		4
        /*0000*/ 	.word	0x00000000
	.align		4
        /*0004*/ 	.word	0xffffffff
	.align		4
        /*0008*/ 	.word	index@(_Z25FirstTimeForceCalculationiPiS_PfS0_S0_fS0_fffS0_ffffffffffffS_S_ffS0_S0_S0_S0_S0_S0_ffbf)
	.align		4
        /*000c*/ 	.word	index@(vprintf)
	.align		4
        /*0010*/ 	.word	index@(_Z9IntegrateiPiS_PfS0_S0_fS0_fffS0_ffffffffffffS_S_ffS0_S0_S0_S0_S0_S0_ffbf)
	.align		4
        /*0014*/ 	.word	index@(vprintf)
	.align		4
        /*0018*/ 	.word	0x00000000
	.align		4
        /*001c*/ 	.word	0xfffffffe
	.align		4
        /*0020*/ 	.word	0x00000000
	.align		4
        /*0024*/ 	.word	0xfffffffd
	.align		4
        /*0028*/ 	.word	0x00000000
	.align		4
        /*002c*/ 	.word	0xfffffffc


//--------------------- .nv.constant4             --------------------------
	.section	.nv.constant4,"a",@progbits
	.align	8
	.align		8
.nv.constant4:
        /*0000*/ 	.dword	vprintf
	.align		8
        /*0008*/ 	.dword	$str


//--------------------- .text._Z25FirstTimeForceCalculationiPiS_PfS0_S0_fS0_fffS0_ffffffffffffS_S_ffS0_S0_S0_S0_S0_S0_ffbf --------------------------
	.section	.text._Z25FirstTimeForceCalculationiPiS_PfS0_S0_fS0_fffS0_ffffffffffffS_S_ffS0_S0_S0_S0_S0_S0_ffbf,"ax",@progbits
	.align	128
        .global         _Z25FirstTimeForceCalculationiPiS_PfS0_S0_fS0_fffS0_ffffffffffffS_S_ffS0_S0_S0_S0_S0_S0_ffbf
        .type           _Z25FirstTimeForceCalculationiPiS_PfS0_S0_fS0_fffS0_ffffffffffffS_S_ffS0_S0_S0_S0_S0_S0_ffbf,@function
        .size           _Z25FirstTimeForceCalculationiPiS_PfS0_S0_fS0_fffS0_ffffffffffffS_S_ffS0_S0_S0_S0_S0_S0_ffbf,(.L_x_203 - _Z25FirstTimeForceCalculationiPiS_PfS0_S0_fS0_fffS0_ffffffffffffS_S_ffS0_S0_S0_S0_S0_S0_ffbf)
        .other          _Z25FirstTimeForceCalculationiPiS_PfS0_S0_fS0_fffS0_ffffffffffffS_S_ffS0_S0_S0_S0_S0_S0_ffbf,@"STO_CUDA_ENTRY STV_DEFAULT"
_Z25FirstTimeForceCalculationiPiS_PfS0_S0_fS0_fffS0_ffffffffffffS_S_ffS0_S0_S0_S0_S0_S0_ffbf:
.text._Z25FirstTimeForceCalculationiPiS_PfS0_S0_fS0_fffS0_ffffffffffffS_S_ffS0_S0_S0_S0_S0_S0_ffbf:
[----:B------:R-:W0:Y:S01]  /*0000*/  LDC R1, c[0x0][0x37c] ;  /* 0x0000df00ff017b82 */ /* 0x000e220000000800 */
[----:B------:R-:W1:Y:S01]  /*0010*/  S2R R33, SR_TID.X ;  /* 0x0000000000217919 */ /* 0x000e620000002100 */
[----:B------:R-:W2:Y:S01]  /*0020*/  LDCU UR4, c[0x0][0x380] ;  /* 0x00007000ff0477ac */ /* 0x000ea20008000800 */
[----:B0-----:R-:W-:Y:S01]  /*0030*/  IADD3 R1, PT, PT, R1, -0x30, RZ ;  /* 0xffffffd001017810 */ /* 0x001fe20007ffe0ff */
[----:B------:R-:W2:Y:S01]  /*0040*/  S2R R31, SR_CTAID.X ;  /* 0x00000000001f7919 */ /* 0x000ea20000002500 */
[----:B------:R-:W0:Y:S01]  /*0050*/  LDCU UR38, c[0x0][0x2fc] ;  /* 0x00005f80ff2677ac */ /* 0x000e220008000800 */
[----:B-1----:R-:W-:-:S04]  /*0060*/  ISETP.GT.U32.AND P0, PT, R33, 0xb3, PT ;  /* 0x000000b32100780c */ /* 0x002fc80003f04070 */
[----:B--2---:R-:W-:-:S13]  /*0070*/  ISETP.GE.OR P0, PT, R31, UR4, P0 ;  /* 0x000000041f007c0c */ /* 0x004fda0008706670 */
[----:B0-----:R-:W-:Y:S05]  /*0080*/  @P0 EXIT ;  /* 0x000000000000094d */ /* 0x001fea0003800000 */
[----:B------:R-:W0:Y:S01]  /*0090*/  LDC.64 R2, c[0x0][0x388] ;  /* 0x0000e200ff027b82 */ /* 0x000e220000000a00 */
[----:B------:R-:W1:Y:S07]  /*00a0*/  LDCU.64 UR36, c[0x0][0x358] ;  /* 0x00006b00ff2477ac */ /* 0x000e6e0008000a00 */
[----:B------:R-:W2:Y:S08]  /*00b0*/  LDC.64 R22, c[0x0][0x398] ;  /* 0x0000e600ff167b82 */ /* 0x000eb00000000a00 */
[----:B------:R-:W3:Y:S01]  /*00c0*/  LDC.64 R20, c[0x0][0x3a8] ;  /* 0x0000ea00ff147b82 */ /* 0x000ee20000000a00 */
[----:B0-----:R-:W-:-:S07]  /*00d0*/  IMAD.WIDE.U32 R2, R33, 0x4, R2 ;  /* 0x0000000421027825 */ /* 0x001fce00078e0002 */
[----:B------:R-:W0:Y:S01]  /*00e0*/  LDC.64 R28, c[0x0][0x3a0] ;  /* 0x0000e800ff1c7b82 */ /* 0x000e220000000a00 */
[----:B-1----:R-:W4:Y:S04]  /*00f0*/  LDG.E R4, desc[UR36][R2.64+0x300] ;  /* 0x0003002402047981 */ /* 0x002f28000c1e1900 */
[----:B------:R-:W5:Y:S04]  /*0100*/  LDG.E R0, desc[UR36][R2.64] ;  /* 0x0000002402007981 */ /* 0x000f68000c1e1900 */
[----:B------:R-:W3:Y:S01]  /*0110*/  LDG.E R6, desc[UR36][R2.64+0x600] ;  /* 0x0006002402067981 */ /* 0x000ee2000c1e1900 */
[----:B----4-:R-:W-:-:S02]  /*0120*/  IMAD R5, R31, 0xc0, R4 ;  /* 0x000000c01f057824 */ /* 0x010fc400078e0204 */
[----:B-----5:R-:W-:Y:S02]  /*0130*/  IMAD R9, R31, 0xc0, R0 ;  /* 0x000000c01f097824 */ /* 0x020fe400078e0200 */
[----:B--2---:R-:W-:-:S04]  /*0140*/  IMAD.WIDE R10, R5, 0x4, R22 ;  /* 0x00000004050a7825 */ /* 0x004fc800078e0216 */
[----:B---3--:R-:W-:Y:S02]  /*0150*/  IMAD R4, R31, 0xc0, R6 ;  /* 0x000000c01f047824 */ /* 0x008fe400078e0206 */
[C---:B------:R-:W-:Y:S01]  /*0160*/  IMAD.WIDE R16, R9.reuse, 0x4, R22 ;  /* 0x0000000409107825 */ /* 0x040fe200078e0216 */
[----:B------:R-:W2:Y:S03]  /*0170*/  LDG.E R11, desc[UR36][R10.64] ;  /* 0x000000240a0b7981 */ /* 0x000ea6000c1e1900 */
[--C-:B------:R-:W-:Y:S02]  /*0180*/  IMAD.WIDE R14, R9, 0x4, R20.reuse ;  /* 0x00000004090e7825 */ /* 0x100fe400078e0214 */
[----:B------:R-:W2:Y:S02]  /*0190*/  LDG.E R16, desc[UR36][R16.64] ;  /* 0x0000002410107981 */ /* 0x000ea4000c1e1900 */
[----:B------:R-:W-:-:S02]  /*01a0*/  IMAD.WIDE R26, R4, 0x4, R20 ;  /* 0x00000004041a7825 */ /* 0x000fc400078e0214 */
[----:B------:R-:W3:Y:S02]  /*01b0*/  LDG.E R15, desc[UR36][R14.64] ;  /* 0x000000240e0f7981 */ /* 0x000ee4000c1e1900 */
[--C-:B0-----:R-:W-:Y:S02]  /*01c0*/  IMAD.WIDE R18, R9, 0x4, R28.reuse ;  /* 0x0000000409127825 */ /* 0x101fe400078e021c */
[----:B------:R-:W3:Y:S02]  /*01d0*/  LDG.E R6, desc[UR36][R26.64] ;  /* 0x000000241a067981 */ /* 0x000ee4000c1e1900 */
[----:B------:R-:W-:Y:S02]  /*01e0*/  IMAD.WIDE R24, R4, 0x4, R28 ;  /* 0x0000000404187825 */ /* 0x000fe400078e021c */
[----:B------:R-:W4:Y:S02]  /*01f0*/  LDG.E R13, desc[UR36][R18.64] ;  /* 0x00000024120d7981 */ /* 0x000f24000c1e1900 */
[----:B------:R-:W-:-:S02]  /*0200*/  IMAD.WIDE R20, R5, 0x4, R20 ;  /* 0x0000000405147825 */ /* 0x000fc400078e0214 */
[----:B------:R-:W4:Y:S02]  /*0210*/  LDG.E R8, desc[UR36][R24.64] ;  /* 0x0000002418087981 */ /* 0x000f24000c1e1900 */
[----:B------:R-:W-:Y:S02]  /*0220*/  IMAD.WIDE R22, R4, 0x4, R22 ;  /* 0x0000000404167825 */ /* 0x000fe400078e0216 */
[----:B------:R-:W5:Y:S02]  /*0230*/  LDG.E R10, desc[UR36][R20.64] ;  /* 0x00000024140a7981 */ /* 0x000f64000c1e1900 */
[----:B------:R-:W-:Y:S02]  /*0240*/  IMAD.WIDE R2, R5, 0x4, R28 ;  /* 0x0000000405027825 */ /* 0x000fe400078e021c */
[----:B------:R3:W5:Y:S04]  /*0250*/  LDG.E R7, desc[UR36][R22.64] ;  /* 0x0000002416077981 */ /* 0x000768000c1e1900 */
[----:B------:R-:W5:Y:S01]  /*0260*/  LDG.E R12, desc[UR36][R2.64] ;  /* 0x00000024020c7981 */ /* 0x000f62000c1e1900 */
[----:B------:R-:W-:Y:S01]  /*0270*/  BSSY.RECONVERGENT B0, `(.L_x_0) ;  /* 0x000001e000007945 */ /* 0x000fe20003800200 */
[----:B--2---:R-:W-:Y:S01]  /*0280*/  FADD R0, R11, -R16 ;  /* 0x800000100b007221 */ /* 0x004fe20000000000 */
[----:B---3--:R-:W-:-:S04]  /*0290*/  FADD R23, -R15, R6 ;  /* 0x000000060f177221 */ /* 0x008fc80000000100 */
[----:B------:R-:W-:Y:S01]  /*02a0*/  FMUL R22, R0, R23 ;  /* 0x0000001700167220 */ /* 0x000fe20000400000 */
[----:B----4-:R-:W-:Y:S01]  /*02b0*/  FADD R19, -R13, R8 ;  /* 0x000000080d137221 */ /* 0x010fe20000000100 */
[----:B-----5:R-:W-:Y:S01]  /*02c0*/  FADD R17, R10, -R15 ;  /* 0x8000000f0a117221 */ /* 0x020fe20000000000 */
[----:B------:R-:W-:-:S03]  /*02d0*/  FADD R18, -R16, R7 ;  /* 0x0000000710127221 */ /* 0x000fc60000000100 */
[C---:B------:R-:W-:Y:S01]  /*02e0*/  FMUL R27, R17.reuse, R19 ;  /* 0x00000013111b7220 */ /* 0x040fe20000400000 */
[----:B------:R-:W-:Y:S01]  /*02f0*/  FADD R14, R12, -R13 ;  /* 0x8000000d0c0e7221 */ /* 0x000fe20000000000 */
[----:B------:R-:W-:-:S03]  /*0300*/  FFMA R17, R17, R18, -R22 ;  /* 0x0000001211117223 */ /* 0x000fc60000000816 */
[C---:B------:R-:W-:Y:S01]  /*0310*/  FMUL R21, R14.reuse, R18 ;  /* 0x000000120e157220 */ /* 0x040fe20000400000 */
[----:B------:R-:W-:Y:S01]  /*0320*/  FFMA R27, R14, R23, -R27 ;  /* 0x000000170e1b7223 */ /* 0x000fe2000000081b */
[----:B------:R-:W-:Y:S02]  /*0330*/  FMUL R2, R17, R17 ;  /* 0x0000001111027220 */ /* 0x000fe40000400000 */
[----:B------:R-:W-:Y:S02]  /*0340*/  FFMA R14, R0, R19, -R21 ;  /* 0x00000013000e7223 */ /* 0x000fe40000000815 */
[----:B------:R-:W-:-:S04]  /*0350*/  FFMA R3, R27, R27, R2 ;  /* 0x0000001b1b037223 */ /* 0x000fc80000000002 */
[----:B------:R-:W-:Y:S01]  /*0360*/  FFMA R2, R14, R14, R3 ;  /* 0x0000000e0e027223 */ /* 0x000fe20000000003 */
[----:B------:R-:W0:Y:S04]  /*0370*/  LDC R0, c[0x0][0x2f8] ;  /* 0x0000be00ff007b82 */ /* 0x000e280000000800 */
[----:B------:R-:W-:Y:S01]  /*0380*/  IADD3 R18, PT, PT, R2, -0xd000000, RZ ;  /* 0xf300000002127810 */ /* 0x000fe20007ffe0ff */
[----:B------:R1:W2:Y:S03]  /*0390*/  MUFU.RSQ R3, R2 ;  /* 0x0000000200037308 */ /* 0x0002a60000001400 */
[----:B------:R-:W-:Y:S01]  /*03a0*/  ISETP.GT.U32.AND P0, PT, R18, 0x727fffff, PT ;  /* 0x727fffff1200780c */ /* 0x000fe20003f04070 */
[----:B------:R-:W-:-:S12]  /*03b0*/  IMAD R22, R31, 0xc0, R33 ;  /* 0x000000c01f167824 */ /* 0x000fd800078e0221 */
[----:B-1----:R-:W-:Y:S05]  /*03c0*/  @!P0 BRA `(.L_x_1) ;  /* 0x0000000000108947 */ /* 0x002fea0003800000 */
[----:B------:R-:W-:-:S07]  /*03d0*/  MOV R56, 0x3f0 ;  /* 0x000003f000387802 */ /* 0x000fce0000000f00 */
[----:B0-2---:R-:W-:Y:S05]  /*03e0*/  CALL.REL.NOINC `($__internal_0_$__cuda_sm20_sqrt_rn_f32_slowpath) ;  /* 0x0000003000cc7944 */ /* 0x005fea0003c00000 */
[----:B------:R-:W-:Y:S01]  /*03f0*/  MOV R25, R55 ;  /* 0x0000003700197202 */ /* 0x000fe20000000f00 */
[----:B------:R-:W-:Y:S06]  /*0400*/  BRA `(.L_x_2) ;  /* 0x0000000000107947 */ /* 0x000fec0003800000 */
.L_x_1:
[----:B--2---:R-:W-:Y:S01]  /*0410*/  FMUL.FTZ R25, R2, R3 ;  /* 0x0000000302197220 */ /* 0x004fe20000410000 */
[----:B------:R-:W-:-:S03]  /*0420*/  FMUL.FTZ R3, R3, 0.5 ;  /* 0x3f00000003037820 */ /* 0x000fc60000410000 */
[----:B------:R-:W-:-:S04]  /*0430*/  FFMA R2, -R25, R25, R2 ;  /* 0x0000001919027223 */ /* 0x000fc80000000102 */
[----:B------:R-:W-:-:S07]  /*0440*/  FFMA R25, R2, R3, R25 ;  /* 0x0000000302197223 */ /* 0x000fce0000000019 */
.L_x_2:
[----:B------:R-:W-:Y:S05]  /*0450*/  BSYNC.RECONVERGENT B0 ;  /* 0x0000000000007941 */ /* 0x000fea0003800200 */
.L_x_0:
[----:B------:R-:W1:Y:S02]  /*0460*/  LDC.64 R20, c[0x0][0x390] ;  /* 0x0000e400ff147b82 */ /* 0x000e640000000a00 */
[----:B-1----:R-:W-:-:S06]  /*0470*/  IMAD.WIDE.U32 R20, R33, 0x4, R20 ;  /* 0x0000000421147825 */ /* 0x002fcc00078e0014 */
[----:B------:R-:W2:Y:S01]  /*0480*/  LDG.E R20, desc[UR36][R20.64] ;  /* 0x0000002414147981 */ /* 0x000ea2000c1e1900 */
[----:B------:R-:W1:Y:S01]  /*0490*/  MUFU.RCP R24, R25 ;  /* 0x0000001900187308 */ /* 0x000e620000001000 */
[----:B------:R-:W-:Y:S01]  /*04a0*/  BSSY.RECONVERGENT B2, `(.L_x_3) ;  /* 0x000000e000027945 */ /* 0x000fe20003800200 */
[----:B-1----:R-:W-:-:S04]  /*04b0*/  FFMA R3, R24, -R25, 1 ;  /* 0x3f80000018037423 */ /* 0x002fc80000000819 */
[----:B------:R-:W-:Y:S01]  /*04c0*/  FFMA R3, R24, R3, R24 ;  /* 0x0000000318037223 */ /* 0x000fe20000000018 */
[----:B--2---:R-:W-:-:S05]  /*04d0*/  I2FP.F32.S32 R18, R20 ;  /* 0x0000001400127245 */ /* 0x004fca0000201400 */
[----:B------:R-:W-:-:S04]  /*04e0*/  FMUL R2, R27, R18 ;  /* 0x000000121b027220 */ /* 0x000fc80000400000 */
[----:B------:R-:W1:Y:S01]  /*04f0*/  FCHK P0, R2, R25 ;  /* 0x0000001902007302 */ /* 0x000e620000000000 */
[----:B------:R-:W-:-:S04]  /*0500*/  FFMA R24, R2, R3, RZ ;  /* 0x0000000302187223 */ /* 0x000fc800000000ff */
[----:B------:R-:W-:-:S04]  /*0510*/  FFMA R19, R24, -R25, R2 ;  /* 0x8000001918137223 */ /* 0x000fc80000000002 */
[----:B------:R-:W-:Y:S01]  /*0520*/  FFMA R19, R3, R19, R24 ;  /* 0x0000001303137223 */ /* 0x000fe20000000018 */
[----:B-1----:R-:W-:Y:S06]  /*0530*/  @!P0 BRA `(.L_x_4) ;  /* 0x0000000000108947 */ /* 0x002fec0003800000 */
[----:B------:R-:W-:Y:S02]  /*0540*/  MOV R3, R25 ;  /* 0x0000001900037202 */ /* 0x000fe40000000f00 */
[----:B------:R-:W-:-:S07]  /*0550*/  MOV R52, 0x570 ;  /* 0x0000057000347802 */ /* 0x000fce0000000f00 */
[----:B0-----:R-:W-:Y:S05]  /*0560*/  CALL.REL.NOINC `($__internal_1_$__cuda_sm3x_div_rn_noftz_f32_slowpath) ;  /* 0x0000003000c87944 */ /* 0x001fea0003c00000 */
[----:B------:R-:W-:-:S07]  /*0570*/  MOV R19, R53 ;  /* 0x0000003500137202 */ /* 0x000fce0000000f00 */
.L_x_4:
[----:B------:R-:W-:Y:S05]  /*0580*/  BSYNC.RECONVERGENT B2 ;  /* 0x0000000000027941 */ /* 0x000fea0003800200 */
.L_x_3:
[----:B------:R-:W1:Y:S01]  /*0590*/  MUFU.RCP R2, R25 ;  /* 0x0000001900027308 */ /* 0x000e620000001000 */
[----:B------:R-:W-:Y:S01]  /*05a0*/  FMUL R20, R17, R18 ;  /* 0x0000001211147220 */ /* 0x000fe20000400000 */
[----:B------:R-:W-:Y:S06]  /*05b0*/  BSSY.RECONVERGENT B2, `(.L_x_5) ;  /* 0x000000d000027945 */ /* 0x000fec0003800200 */
[----:B------:R-:W2:Y:S01]  /*05c0*/  FCHK P0, R20, R25 ;  /* 0x0000001914007302 */ /* 0x000ea20000000000 */
[----:B-1----:R-:W-:-:S04]  /*05d0*/  FFMA R3, R2, -R25, 1 ;  /* 0x3f80000002037423 */ /* 0x002fc80000000819 */
[----:B------:R-:W-:-:S04]  /*05e0*/  FFMA R2, R2, R3, R2 ;  /* 0x0000000302027223 */ /* 0x000fc80000000002 */
[----:B------:R-:W-:-:S04]  /*05f0*/  FFMA R23, R2, R20, RZ ;  /* 0x0000001402177223 */ /* 0x000fc800000000ff */
[----:B------:R-:W-:-:S04]  /*0600*/  FFMA R24, R23, -R25, R20 ;  /* 0x8000001917187223 */ /* 0x000fc80000000014 */
[----:B------:R-:W-:Y:S01]  /*0610*/  FFMA R23, R2, R24, R23 ;  /* 0x0000001802177223 */ /* 0x000fe20000000017 */
[----:B--2---:R-:W-:Y:S06]  /*0620*/  @!P0 BRA `(.L_x_6) ;  /* 0x0000000000148947 */ /* 0x004fec0003800000 */
[----:B------:R-:W-:Y:S02]  /*0630*/  MOV R2, R20 ;  /* 0x0000001400027202 */ /* 0x000fe40000000f00 */
[----:B------:R-:W-:Y:S02]  /*0640*/  MOV R3, R25 ;  /* 0x0000001900037202 */ /* 0x000fe40000000f00 */
[----:B------:R-:W-:-:S07]  /*0650*/  MOV R52, 0x670 ;  /* 0x0000067000347802 */ /* 0x000fce0000000f00 */
[----:B0-----:R-:W-:Y:S05]  /*0660*/  CALL.REL.NOINC `($__internal_1_$__cuda_sm3x_div_rn_noftz_f32_slowpath) ;  /* 0x0000003000887944 */ /* 0x001fea0003c00000 */
[----:B------:R-:W-:-:S07]  /*0670*/  MOV R23, R53 ;  /* 0x0000003500177202 */ /* 0x000fce0000000f00 */
.L_x_6:
[----:B------:R-:W-:Y:S05]  /*0680*/  BSYNC.RECONVERGENT B2 ;  /* 0x0000000000027941 */ /* 0x000fea0003800200 */
.L_x_5:
        /* <DEDUP_REMOVED lines=15> */
.L_x_8:
[----:B------:R-:W-:Y:S05]  /*0780*/  BSYNC.RECONVERGENT B2 ;  /* 0x0000000000027941 */ /* 0x000fea0003800200 */
.L_x_7:
[----:B------:R-:W1:Y:S08]  /*0790*/  LDC.64 R20, c[0x0][0x3a0] ;  /* 0x0000e800ff147b82 */ /* 0x000e700000000a00 */
[----:B------:R-:W2:Y:S08]  /*07a0*/  LDC.64 R2, c[0x0][0x398] ;  /* 0x0000e600ff027b82 */ /* 0x000eb00000000a00 */
[----:B------:R-:W3:Y:S01]  /*07b0*/  LDC.64 R32, c[0x0][0x3a8] ;  /* 0x0000ea00ff207b82 */ /* 0x000ee20000000a00 */
[----:B-1----:R-:W-:-:S07]  /*07c0*/  IMAD.WIDE.U32 R20, R22, 0x4, R20 ;  /* 0x0000000416147825 */ /* 0x002fce00078e0014 */
[----:B------:R-:W1:Y:S01]  /*07d0*/  LDC.64 R34, c[0x0][0x420] ;  /* 0x00010800ff227b82 */ /* 0x000e620000000a00 */
[----:B------:R4:W4:Y:S01]  /*07e0*/  LDG.E R29, desc[UR36][R20.64] ;  /* 0x00000024141d7981 */ /* 0x000922000c1e1900 */
[----:B--2---:R-:W-:-:S06]  /*07f0*/  IMAD.WIDE.U32 R2, R22, 0x4, R2 ;  /* 0x0000000416027825 */ /* 0x004fcc00078e0002 */
[----:B------:R-:W2:Y:S01]  /*0800*/  LDC.64 R36, c[0x0][0x428] ;  /* 0x00010a00ff247b82 */ /* 0x000ea20000000a00 */
[----:B------:R0:W4:Y:S01]  /*0810*/  LDG.E R28, desc[UR36][R2.64] ;  /* 0x00000024021c7981 */ /* 0x000122000c1e1900 */
[----:B---3--:R-:W-:-:S06]  /*0820*/  IMAD.WIDE.U32 R32, R22, 0x4, R32 ;  /* 0x0000000416207825 */ /* 0x008fcc00078e0020 */
[----:B------:R-:W3:Y:S01]  /*0830*/  LDC.64 R38, c[0x0][0x430] ;  /* 0x00010c00ff267b82 */ /* 0x000ee20000000a00 */
[----:B------:R-:W4:Y:S07]  /*0840*/  LDG.E R27, desc[UR36][R32.64] ;  /* 0x00000024201b7981 */ /* 0x000f2e000c1e1900 */
[----:B------:R-:W4:Y:S01]  /*0850*/  LDC.64 R24, c[0x0][0x3b8] ;  /* 0x0000ee00ff187b82 */ /* 0x000f220000000a00 */
[----:B-1----:R-:W-:-:S05]  /*0860*/  IMAD.WIDE.U32 R34, R22, 0x4, R34 ;  /* 0x0000000416227825 */ /* 0x002fca00078e0022 */
[----:B------:R1:W5:Y:S01]  /*0870*/  LDG.E R26, desc[UR36][R34.64] ;  /* 0x00000024221a7981 */ /* 0x000362000c1e1900 */
[----:B--2---:R-:W-:-:S04]  /*0880*/  IMAD.WIDE.U32 R36, R22, 0x4, R36 ;  /* 0x0000000416247825 */ /* 0x004fc800078e0024 */
[----:B---3--:R-:W-:-:S04]  /*0890*/  IMAD.WIDE.U32 R38, R22, 0x4, R38 ;  /* 0x0000000416267825 */ /* 0x008fc800078e0026 */
[----:B----4-:R-:W-:Y:S02]  /*08a0*/  IMAD.WIDE.U32 R20, R22, 0x4, R24 ;  /* 0x0000000416147825 */ /* 0x010fe400078e0018 */
[----:B------:R1:W5:Y:S04]  /*08b0*/  LDG.E R25, desc[UR36][R36.64] ;  /* 0x0000002424197981 */ /* 0x000368000c1e1900 */
[----:B------:R1:W5:Y:S04]  /*08c0*/  LDG.E R24, desc[UR36][R38.64] ;  /* 0x0000002426187981 */ /* 0x000368000c1e1900 */
[----:B------:R1:W5:Y:S01]  /*08d0*/  LDG.E R14, desc[UR36][R20.64] ;  /* 0x00000024140e7981 */ /* 0x000362000c1e1900 */
[----:B------:R-:W-:Y:S01]  /*08e0*/  BSSY.RECONVERGENT B0, `(.L_x_9) ;  /* 0x0000013000007945 */ /* 0x000fe20003800200 */
[----:B------:R-:W-:-:S04]  /*08f0*/  FADD R13, R13, -R29 ;  /* 0x8000001d0d0d7221 */ /* 0x000fc80000000000 */
[----:B0-----:R-:W-:Y:S01]  /*0900*/  FMUL R3, R13, R13 ;  /* 0x0000000d0d037220 */ /* 0x001fe20000400000 */
[----:B------:R-:W-:-:S04]  /*0910*/  FADD R16, R16, -R28 ;  /* 0x8000001c10107221 */ /* 0x000fc80000000000 */
[----:B------:R-:W-:Y:S01]  /*0920*/  FFMA R2, R16, R16, R3 ;  /* 0x0000001010027223 */ /* 0x000fe20000000003 */
[----:B------:R-:W-:-:S04]  /*0930*/  FADD R15, R15, -R27 ;  /* 0x8000001b0f0f7221 */ /* 0x000fc80000000000 */
[----:B------:R-:W-:-:S05]  /*0940*/  FFMA R2, R15, R15, R2 ;  /* 0x0000000f0f027223 */ /* 0x000fca0000000002 */
[----:B------:R-:W-:Y:S01]  /*0950*/  IADD3 R17, PT, PT, R2, -0xd000000, RZ ;  /* 0xf300000002117810 */ /* 0x000fe20007ffe0ff */
[----:B------:R1:W0:Y:S03]  /*0960*/  MUFU.RSQ R3, R2 ;  /* 0x0000000200037308 */ /* 0x0002260000001400 */
[----:B------:R-:W-:-:S13]  /*0970*/  ISETP.GT.U32.AND P0, PT, R17, 0x727fffff, PT ;  /* 0x727fffff1100780c */ /* 0x000fda0003f04070 */
[----:B-1----:R-:W-:Y:S05]  /*0980*/  @!P0 BRA `(.L_x_10) ;  /* 0x0000000000108947 */ /* 0x002fea0003800000 */
[----:B------:R-:W-:-:S07]  /*0990*/  MOV R56, 0x9b0 ;  /* 0x000009b000387802 */ /* 0x000fce0000000f00 */
[----:B0----5:R-:W-:Y:S05]  /*09a0*/  CALL.REL.NOINC `($__internal_0_$__cuda_sm20_sqrt_rn_f32_slowpath) ;  /* 0x0000002c005c7944 */ /* 0x021fea0003c00000 */
[----:B------:R-:W-:Y:S01]  /*09b0*/  MOV R17, R55 ;  /* 0x0000003700117202 */ /* 0x000fe20000000f00 */
[----:B------:R-:W-:Y:S06]  /*09c0*/  BRA `(.L_x_11) ;  /* 0x0000000000107947 */ /* 0x000fec0003800000 */
.L_x_10:
[----:B0-----:R-:W-:Y:S01]  /*09d0*/  FMUL.FTZ R17, R2, R3 ;  /* 0x0000000302117220 */ /* 0x001fe20000410000 */
[----:B------:R-:W-:-:S03]  /*09e0*/  FMUL.FTZ R3, R3, 0.5 ;  /* 0x3f00000003037820 */ /* 0x000fc60000410000 */
[----:B------:R-:W-:-:S04]  /*09f0*/  FFMA R2, -R17, R17, R2 ;  /* 0x0000001111027223 */ /* 0x000fc80000000102 */
[----:B------:R-:W-:-:S07]  /*0a00*/  FFMA R17, R2, R3, R17 ;  /* 0x0000000302117223 */ /* 0x000fce0000000011 */
.L_x_11:
[----:B------:R-:W-:Y:S05]  /*0a10*/  BSYNC.RECONVERGENT B0 ;  /* 0x0000000000007941 */ /* 0x000fea0003800200 */
.L_x_9:
[----:B------:R-:W0:Y:S01]  /*0a20*/  LDC R21, c[0x0][0x3b0] ;  /* 0x0000ec00ff157b82 */ /* 0x000e220000000800 */
[----:B------:R-:W1:Y:S01]  /*0a30*/  LDCU UR4, c[0x0][0x3c0] ;  /* 0x00007800ff0477ac */ /* 0x000e620008000800 */
[----:B------:R-:W-:Y:S01]  /*0a40*/  BSSY.RECONVERGENT B2, `(.L_x_12) ;  /* 0x0000010000027945 */ /* 0x000fe20003800200 */
[----:B0-----:R-:W0:Y:S01]  /*0a50*/  MUFU.RCP R3, R21 ;  /* 0x0000001500037308 */ /* 0x001e220000001000 */
[----:B------:R-:W-:-:S04]  /*0a60*/  FADD R2, R17, -R21 ;  /* 0x8000001511027221 */ /* 0x000fc80000000000 */
[----:B-1----:R-:W-:-:S04]  /*0a70*/  FMUL R2, R2, UR4 ;  /* 0x0000000402027c20 */ /* 0x002fc80008400000 */
[----:B------:R-:W1:Y:S01]  /*0a80*/  FCHK P0, R2, R21 ;  /* 0x0000001502007302 */ /* 0x000e620000000000 */
[----:B0-----:R-:W-:-:S04]  /*0a90*/  FFMA R18, R3, -R21, 1 ;  /* 0x3f80000003127423 */ /* 0x001fc80000000815 */
[----:B------:R-:W-:-:S04]  /*0aa0*/  FFMA R3, R3, R18, R3 ;  /* 0x0000001203037223 */ /* 0x000fc80000000003 */
[----:B------:R-:W-:-:S04]  /*0ab0*/  FFMA R18, R2, R3, RZ ;  /* 0x0000000302127223 */ /* 0x000fc800000000ff */
[----:B------:R-:W-:-:S04]  /*0ac0*/  FFMA R20, R18, -R21, R2 ;  /* 0x8000001512147223 */ /* 0x000fc80000000002 */
[----:B------:R-:W-:Y:S01]  /*0ad0*/  FFMA R18, R3, R20, R18 ;  /* 0x0000001403127223 */ /* 0x000fe20000000012 */
[----:B-1----:R-:W-:Y:S06]  /*0ae0*/  @!P0 BRA `(.L_x_13) ;  /* 0x0000000000148947 */ /* 0x002fec0003800000 */
[----:B------:R-:W0:Y:S01]  /*0af0*/  LDCU UR4, c[0x0][0x3b0] ;  /* 0x00007600ff0477ac */ /* 0x000e220008000800 */
[----:B------:R-:W-:Y:S02]  /*0b00*/  MOV R52, 0xb30 ;  /* 0x00000b3000347802 */ /* 0x000fe40000000f00 */
[----:B0-----:R-:W-:-:S07]  /*0b10*/  MOV R3, UR4 ;  /* 0x0000000400037c02 */ /* 0x001fce0008000f00 */
[----:B-----5:R-:W-:Y:S05]  /*0b20*/  CALL.REL.NOINC `($__internal_1_$__cuda_sm3x_div_rn_noftz_f32_slowpath) ;  /* 0x0000002c00587944 */ /* 0x020fea0003c00000 */
[----:B------:R-:W-:-:S07]  /*0b30*/  MOV R18, R53 ;  /* 0x0000003500127202 */ /* 0x000fce0000000f00 */
.L_x_13:
[----:B------:R-:W-:Y:S05]  /*0b40*/  BSYNC.RECONVERGENT B2 ;  /* 0x0000000000027941 */ /* 0x000fea0003800200 */
.L_x_12:
[----:B------:R-:W0:Y:S01]  /*0b50*/  MUFU.RCP R20, R17 ;  /* 0x0000001100147308 */ /* 0x000e220000001000 */
[----:B------:R-:W-:Y:S01]  /*0b60*/  FMUL R2, R16, R18 ;  /* 0x0000001210027220 */ /* 0x000fe20000400000 */
[----:B------:R-:W-:Y:S06]  /*0b70*/  BSSY.RECONVERGENT B2, `(.L_x_14) ;  /* 0x000000c000027945 */ /* 0x000fec0003800200 */
[----:B------:R-:W1:Y:S01]  /*0b80*/  FCHK P0, R2, R17 ;  /* 0x0000001102007302 */ /* 0x000e620000000000 */
[----:B0-----:R-:W-:-:S04]  /*0b90*/  FFMA R3, R20, -R17, 1 ;  /* 0x3f80000014037423 */ /* 0x001fc80000000811 */
[----:B------:R-:W-:-:S04]  /*0ba0*/  FFMA R3, R20, R3, R20 ;  /* 0x0000000314037223 */ /* 0x000fc80000000014 */
[----:B------:R-:W-:-:S04]  /*0bb0*/  FFMA R16, R2, R3, RZ ;  /* 0x0000000302107223 */ /* 0x000fc800000000ff */
[----:B------:R-:W-:-:S04]  /*0bc0*/  FFMA R20, R16, -R17, R2 ;  /* 0x8000001110147223 */ /* 0x000fc80000000002 */
[----:B------:R-:W-:Y:S01]  /*0bd0*/  FFMA R3, R3, R20, R16 ;  /* 0x0000001403037223 */ /* 0x000fe20000000010 */
[----:B-1----:R-:W-:Y:S06]  /*0be0*/  @!P0 BRA `(.L_x_15) ;  /* 0x0000000000108947 */ /* 0x002fec0003800000 */
[----:B------:R-:W-:Y:S02]  /*0bf0*/  MOV R3, R17 ;  /* 0x0000001100037202 */ /* 0x000fe40000000f00 */
[----:B------:R-:W-:-:S07]  /*0c00*/  MOV R52, 0xc20 ;  /* 0x00000c2000347802 */ /* 0x000fce0000000f00 */
[----:B-----5:R-:W-:Y:S05]  /*0c10*/  CALL.REL.NOINC `($__internal_1_$__cuda_sm3x_div_rn_noftz_f32_slowpath) ;  /* 0x0000002c001c7944 */ /* 0x020fea0003c00000 */
[----:B------:R-:W-:-:S07]  /*0c20*/  MOV R3, R53 ;  /* 0x0000003500037202 */ /* 0x000fce0000000f00 */
.L_x_15:
[----:B------:R-:W-:Y:S05]  /*0c30*/  BSYNC.RECONVERGENT B2 ;  /* 0x0000000000027941 */ /* 0x000fea0003800200 */
.L_x_14:
[----:B------:R-:W0:Y:S01]  /*0c40*/  MUFU.RCP R2, R17 ;  /* 0x0000001100027308 */ /* 0x000e220000001000 */
[----:B------:R-:W-:Y:S01]  /*0c50*/  FMUL R20, R13, R18 ;  /* 0x000000120d147220 */ /* 0x000fe20000400000 */
[----:B------:R-:W-:Y:S01]  /*0c60*/  BSSY.RECONVERGENT B2, `(.L_x_16) ;  /* 0x000000e000027945 */ /* 0x000fe20003800200 */
[----:B------:R-:W-:-:S05]  /*0c70*/  FADD R32, RZ, R3 ;  /* 0x00000003ff207221 */ /* 0x000fca0000000000 */
        /* <DEDUP_REMOVED lines=8> */
[----:B------:R-:W-:Y:S02]  /*0d00*/  MOV R3, R17 ;  /* 0x0000001100037202 */ /* 0x000fe40000000f00 */
[----:B------:R-:W-:-:S07]  /*0d10*/  MOV R52, 0xd30 ;  /* 0x00000d3000347802 */ /* 0x000fce0000000f00 */
[----:B-----5:R-:W-:Y:S05]  /*0d20*/  CALL.REL.NOINC `($__internal_1_$__cuda_sm3x_div_rn_noftz_f32_slowpath) ;  /* 0x0000002800d87944 */ /* 0x020fea0003c00000 */
[----:B------:R-:W-:-:S07]  /*0d30*/  MOV R13, R53 ;  /* 0x00000035000d7202 */ /* 0x000fce0000000f00 */
.L_x_17:
[----:B------:R-:W-:Y:S05]  /*0d40*/  BSYNC.RECONVERGENT B2 ;  /* 0x0000000000027941 */ /* 0x000fea0003800200 */
.L_x_16:
        /* <DEDUP_REMOVED lines=16> */
.L_x_19:
[----:B------:R-:W-:Y:S05]  /*0e50*/  BSYNC.RECONVERGENT B2 ;  /* 0x0000000000027941 */ /* 0x000fea0003800200 */
.L_x_18:
[----:B------:R-:W0:Y:S08]  /*0e60*/  LDC.64 R2, c[0x0][0x420] ;  /* 0x00010800ff027b82 */ /* 0x000e300000000a00 */
[----:B------:R-:W1:Y:S08]  /*0e70*/  LDC.64 R16, c[0x0][0x428] ;  /* 0x00010a00ff107b82 */ /* 0x000e700000000a00 */
[----:B------:R-:W2:Y:S01]  /*0e80*/  LDC.64 R20, c[0x0][0x430] ;  /* 0x00010c00ff147b82 */ /* 0x000ea20000000a00 */
[----:B------:R-:W-:Y:S01]  /*0e90*/  FADD R12, R12, -R29 ;  /* 0x8000001d0c0c7221 */ /* 0x000fe20000000000 */
[----:B------:R-:W3:Y:S01]  /*0ea0*/  LDCU UR4, c[0x0][0x3c4] ;  /* 0x00007880ff0477ac */ /* 0x000ee20008000800 */
[----:B0-----:R-:W-:-:S06]  /*0eb0*/  IMAD.WIDE R2, R9, 0x4, R2 ;  /* 0x0000000409027825 */ /* 0x001fcc00078e0202 */
[----:B------:R-:W4:Y:S01]  /*0ec0*/  LDG.E R3, desc[UR36][R2.64] ;  /* 0x0000002402037981 */ /* 0x000f22000c1e1900 */
[----:B-1----:R-:W-:-:S06]  /*0ed0*/  IMAD.WIDE R16, R9, 0x4, R16 ;  /* 0x0000000409107825 */ /* 0x002fcc00078e0210 */
[----:B------:R0:W3:Y:S01]  /*0ee0*/  LDG.E R16, desc[UR36][R16.64] ;  /* 0x0000002410107981 */ /* 0x0000e2000c1e1900 */
[----:B--2---:R-:W-:-:S06]  /*0ef0*/  IMAD.WIDE R20, R9, 0x4, R20 ;  /* 0x0000000409147825 */ /* 0x004fcc00078e0214 */
[----:B------:R-:W2:Y:S01]  /*0f00*/  LDG.E R21, desc[UR36][R20.64] ;  /* 0x0000002414157981 */ /* 0x000ea2000c1e1900 */
[----:B------:R-:W-:Y:S01]  /*0f10*/  FADD R15, R11, -R28 ;  /* 0x8000001c0b0f7221 */ /* 0x000fe20000000000 */
[----:B------:R-:W-:Y:S01]  /*0f20*/  FMUL R18, R12, R12 ;  /* 0x0000000c0c127220 */ /* 0x000fe20000400000 */
[----:B------:R-:W-:-:S03]  /*0f30*/  FADD R10, R10, -R27 ;  /* 0x8000001b0a0a7221 */ /* 0x000fc60000000000 */
[----:B------:R-:W-:-:S04]  /*0f40*/  FFMA R9, R15, R15, R18 ;  /* 0x0000000f0f097223 */ /* 0x000fc80000000012 */
[----:B------:R-:W-:-:S05]  /*0f50*/  FFMA R18, R10, R10, R9 ;  /* 0x0000000a0a127223 */ /* 0x000fca0000000009 */
[----:B------:R-:W-:Y:S01]  /*0f60*/  IADD3 R9, PT, PT, R18, -0xd000000, RZ ;  /* 0xf300000012097810 */ /* 0x000fe20007ffe0ff */
[----:B0-----:R0:W1:Y:S03]  /*0f70*/  MUFU.RSQ R17, R18 ;  /* 0x0000001200117308 */ /* 0x0010660000001400 */
[----:B------:R-:W-:Y:S01]  /*0f80*/  ISETP.GT.U32.AND P0, PT, R9, 0x727fffff, PT ;  /* 0x727fffff0900780c */ /* 0x000fe20003f04070 */
[----:B------:R-:W-:Y:S01]  /*0f90*/  FADD R13, RZ, R13 ;  /* 0x0000000dff0d7221 */ /* 0x000fe20000000000 */
[----:B------:R-:W-:Y:S01]  /*0fa0*/  BSSY.RECONVERGENT B0, `(.L_x_20) ;  /* 0x0000014000007945 */ /* 0x000fe20003800200 */
[----:B----45:R-:W-:-:S04]  /*0fb0*/  FADD R3, R26, -R3 ;  /* 0x800000031a037221 */ /* 0x030fc80000000000 */
[----:B---3--:R-:W-:Y:S01]  /*0fc0*/  FFMA R3, -R3, UR4, R32 ;  /* 0x0000000403037c23 */ /* 0x008fe20008000120 */
[----:B------:R-:W-:-:S04]  /*0fd0*/  FADD R16, R25, -R16 ;  /* 0x8000001019107221 */ /* 0x000fc80000000000 */
[----:B------:R-:W-:Y:S01]  /*0fe0*/  FFMA R16, -R16, UR4, R33 ;  /* 0x0000000410107c23 */ /* 0x000fe20008000121 */
[----:B--2---:R-:W-:-:S04]  /*0ff0*/  FADD R2, R24, -R21 ;  /* 0x8000001518027221 */ /* 0x004fc80000000000 */
[----:B------:R-:W-:Y:S01]  /*1000*/  FFMA R9, -R2, UR4, R13 ;  /* 0x0000000402097c23 */ /* 0x000fe2000800010d */
[C---:B------:R-:W-:Y:S01]  /*1010*/  FFMA R20, R14.reuse, R19, R3 ;  /* 0x000000130e147223 */ /* 0x040fe20000000003 */
[C---:B------:R-:W-:Y:S02]  /*1020*/  FFMA R11, R14.reuse, R23, R16 ;  /* 0x000000170e0b7223 */ /* 0x040fe40000000010 */
[----:B------:R-:W-:Y:S01]  /*1030*/  FFMA R9, R14, R30, R9 ;  /* 0x0000001e0e097223 */ /* 0x000fe20000000009 */
[----:B01----:R-:W-:Y:S06]  /*1040*/  @!P0 BRA `(.L_x_21) ;  /* 0x0000000000148947 */ /* 0x003fec0003800000 */
[----:B------:R-:W-:Y:S02]  /*1050*/  MOV R2, R18 ;  /* 0x0000001200027202 */ /* 0x000fe40000000f00 */
[----:B------:R-:W-:-:S07]  /*1060*/  MOV R56, 0x1080 ;  /* 0x0000108000387802 */ /* 0x000fce0000000f00 */
[----:B------:R-:W-:Y:S05]  /*1070*/  CALL.REL.NOINC `($__internal_0_$__cuda_sm20_sqrt_rn_f32_slowpath) ;  /* 0x0000002400a87944 */ /* 0x000fea0003c00000 */
[----:B------:R-:W-:Y:S01]  /*1080*/  MOV R13, R55 ;  /* 0x00000037000d7202 */ /* 0x000fe20000000f00 */
[----:B------:R-:W-:Y:S06]  /*1090*/  BRA `(.L_x_22) ;  /* 0x0000000000107947 */ /* 0x000fec0003800000 */
.L_x_21:
[----:B------:R-:W-:Y:S01]  /*10a0*/  FMUL.FTZ R13, R18, R17 ;  /* 0x00000011120d7220 */ /* 0x000fe20000410000 */
[----:B------:R-:W-:-:S03]  /*10b0*/  FMUL.FTZ R17, R17, 0.5 ;  /* 0x3f00000011117820 */ /* 0x000fc60000410000 */
[----:B------:R-:W-:-:S04]  /*10c0*/  FFMA R18, -R13, R13, R18 ;  /* 0x0000000d0d127223 */ /* 0x000fc80000000112 */
[----:B------:R-:W-:-:S07]  /*10d0*/  FFMA R13, R18, R17, R13 ;  /* 0x00000011120d7223 */ /* 0x000fce000000000d */
.L_x_22:
[----:B------:R-:W-:Y:S05]  /*10e0*/  BSYNC.RECONVERGENT B0 ;  /* 0x0000000000007941 */ /* 0x000fea0003800200 */
.L_x_20:
        /* <DEDUP_REMOVED lines=14> */
[----:B------:R-:W-:Y:S02]  /*11d0*/  MOV R2, R18 ;  /* 0x0000001200027202 */ /* 0x000fe40000000f00 */
[----:B------:R-:W-:Y:S02]  /*11e0*/  MOV R52, 0x1210 ;  /* 0x0000121000347802 */ /* 0x000fe40000000f00 */
[----:B0-----:R-:W-:-:S07]  /*11f0*/  MOV R3, UR4 ;  /* 0x0000000400037c02 */ /* 0x001fce0008000f00 */
[----:B------:R-:W-:Y:S05]  /*1200*/  CALL.REL.NOINC `($__internal_1_$__cuda_sm3x_div_rn_noftz_f32_slowpath) ;  /* 0x0000002400a07944 */ /* 0x000fea0003c00000 */
[----:B------:R-:W-:-:S07]  /*1210*/  MOV R17, R53 ;  /* 0x0000003500117202 */ /* 0x000fce0000000f00 */
.L_x_24:
[----:B------:R-:W-:Y:S05]  /*1220*/  BSYNC.RECONVERGENT B2 ;  /* 0x0000000000027941 */ /* 0x000fea0003800200 */
.L_x_23:
        /* <DEDUP_REMOVED lines=12> */
[----:B------:R-:W-:Y:S05]  /*12f0*/  CALL.REL.NOINC `($__internal_1_$__cuda_sm3x_div_rn_noftz_f32_slowpath) ;  /* 0x0000002400647944 */ /* 0x000fea0003c00000 */
[----:B------:R-:W-:-:S07]  /*1300*/  MOV R3, R53 ;  /* 0x0000003500037202 */ /* 0x000fce0000000f00 */
.L_x_26:
[----:B------:R-:W-:Y:S05]  /*1310*/  BSYNC.RECONVERGENT B2 ;  /* 0x0000000000027941 */ /* 0x000fea0003800200 */
.L_x_25:
[----:B------:R-:W0:Y:S01]  /*1320*/  MUFU.RCP R2, R13 ;  /* 0x0000000d00027308 */ /* 0x000e220000001000 */
[----:B------:R-:W-:Y:S01]  /*1330*/  FMUL R21, R12, R17 ;  /* 0x000000110c157220 */ /* 0x000fe20000400000 */
[----:B------:R-:W-:Y:S01]  /*1340*/  BSSY.RECONVERGENT B2, `(.L_x_27) ;  /* 0x000000e000027945 */ /* 0x000fe20003800200 */
[----:B------:R-:W-:-:S05]  /*1350*/  FADD R20, R20, R3 ;  /* 0x0000000314147221 */ /* 0x000fca0000000000 */
        /* <DEDUP_REMOVED lines=10> */
[----:B------:R-:W-:Y:S05]  /*1400*/  CALL.REL.NOINC `($__internal_1_$__cuda_sm3x_div_rn_noftz_f32_slowpath) ;  /* 0x0000002400207944 */ /* 0x000fea0003c00000 */
[----:B------:R-:W-:-:S07]  /*1410*/  MOV R12, R53 ;  /* 0x00000035000c7202 */ /* 0x000fce0000000f00 */
.L_x_28:
[----:B------:R-:W-:Y:S05]  /*1420*/  BSYNC.RECONVERGENT B2 ;  /* 0x0000000000027941 */ /* 0x000fea0003800200 */
.L_x_27:
        /* <DEDUP_REMOVED lines=16> */
.L_x_30:
[----:B------:R-:W-:Y:S05]  /*1530*/  BSYNC.RECONVERGENT B2 ;  /* 0x0000000000027941 */ /* 0x000fea0003800200 */
.L_x_29:
        /* <DEDUP_REMOVED lines=8> */
[----:B------:R-:W5:Y:S01]  /*15c0*/  LDG.E R10, desc[UR36][R10.64] ;  /* 0x000000240a0a7981 */ /* 0x000f62000c1e1900 */
[----:B--2---:R-:W-:-:S06]  /*15d0*/  IMAD.WIDE R12, R5, 0x4, R12 ;  /* 0x00000004050c7825 */ /* 0x004fcc00078e020c */
[----:B------:R0:W2:Y:S01]  /*15e0*/  LDG.E R13, desc[UR36][R12.64] ;  /* 0x000000240c0d7981 */ /* 0x0000a2000c1e1900 */
        /* <DEDUP_REMOVED lines=8> */
[----:B------:R-:W-:Y:S01]  /*1670*/  FADD R9, R9, R16 ;  /* 0x0000001009097221 */ /* 0x000fe20000000000 */
[----:B------:R-:W-:Y:S01]  /*1680*/  BSSY.RECONVERGENT B0, `(.L_x_31) ;  /* 0x0000014000007945 */ /* 0x000fe20003800200 */
[----:B----4-:R-:W-:-:S04]  /*1690*/  FADD R3, R26, -R3 ;  /* 0x800000031a037221 */ /* 0x010fc80000000000 */
[----:B---3--:R-:W-:Y:S01]  /*16a0*/  FFMA R3, -R3, UR4, R20 ;  /* 0x0000000403037c23 */ /* 0x008fe20008000114 */
[----:B-----5:R-:W-:-:S04]  /*16b0*/  FADD R10, R25, -R10 ;  /* 0x8000000a190a7221 */ /* 0x020fc80000000000 */
        /* <DEDUP_REMOVED lines=12> */
.L_x_32:
[----:B------:R-:W-:Y:S01]  /*1780*/  FMUL.FTZ R2, R15, R12 ;  /* 0x0000000c0f027220 */ /* 0x000fe20000410000 */
[----:B------:R-:W-:-:S03]  /*1790*/  FMUL.FTZ R12, R12, 0.5 ;  /* 0x3f0000000c0c7820 */ /* 0x000fc60000410000 */
[----:B------:R-:W-:-:S04]  /*17a0*/  FFMA R9, -R2, R2, R15 ;  /* 0x0000000202097223 */ /* 0x000fc8000000010f */
[----:B------:R-:W-:-:S07]  /*17b0*/  FFMA R9, R9, R12, R2 ;  /* 0x0000000c09097223 */ /* 0x000fce0000000002 */
.L_x_33:
[----:B------:R-:W-:Y:S05]  /*17c0*/  BSYNC.RECONVERGENT B0 ;  /* 0x0000000000007941 */ /* 0x000fea0003800200 */
.L_x_31:
        /* <DEDUP_REMOVED lines=19> */
.L_x_35:
[----:B------:R-:W-:Y:S05]  /*1900*/  BSYNC.RECONVERGENT B2 ;  /* 0x0000000000027941 */ /* 0x000fea0003800200 */
.L_x_34:
        /* <DEDUP_REMOVED lines=14> */
.L_x_37:
[----:B------:R-:W-:Y:S05]  /*19f0*/  BSYNC.RECONVERGENT B2 ;  /* 0x0000000000027941 */ /* 0x000fea0003800200 */
.L_x_36:
        /* <DEDUP_REMOVED lines=16> */
.L_x_39:
[----:B------:R-:W-:Y:S05]  /*1b00*/  BSYNC.RECONVERGENT B2 ;  /* 0x0000000000027941 */ /* 0x000fea0003800200 */
.L_x_38:
        /* <DEDUP_REMOVED lines=16> */
.L_x_41:
[----:B------:R-:W-:Y:S05]  /*1c10*/  BSYNC.RECONVERGENT B2 ;  /* 0x0000000000027941 */ /* 0x000fea0003800200 */
.L_x_40:
[----:B------:R-:W0:Y:S01]  /*1c20*/  LDC.64 R10, c[0x0][0x430] ;  /* 0x00010c00ff0a7b82 */ /* 0x000e220000000a00 */
[----:B------:R-:W1:Y:S01]  /*1c30*/  LDCU UR4, c[0x0][0x3f0] ;  /* 0x00007e00ff0477ac */ /* 0x000e620008000800 */
[----:B------:R-:W2:Y:S06]  /*1c40*/  LDCU UR6, c[0x0][0x3c4] ;  /* 0x00007880ff0677ac */ /* 0x000eac0008000800 */
[----:B------:R-:W3:Y:S01]  /*1c50*/  LDC.64 R6, c[0x0][0x420] ;  /* 0x00010800ff067b82 */ /* 0x000ee20000000a00 */
[----:B------:R-:W4:Y:S07]  /*1c60*/  LDCU UR5, c[0x0][0x3fc] ;  /* 0x00007f80ff0577ac */ /* 0x000f2e0008000800 */
[----:B------:R-:W5:Y:S01]  /*1c70*/  LDC.64 R8, c[0x0][0x428] ;  /* 0x00010a00ff087b82 */ /* 0x000f620000000a00 */
[----:B0-----:R-:W-:-:S07]  /*1c80*/  IMAD.WIDE R10, R4, 0x4, R10 ;  /* 0x00000004040a7825 */ /* 0x001fce00078e020a */
[----:B------:R-:W0:Y:S01]  /*1c90*/  LDC R15, c[0x0][0x418] ;  /* 0x00010600ff0f7b82 */ /* 0x000e220000000800 */
[----:B------:R-:W2:Y:S01]  /*1ca0*/  LDG.E R11, desc[UR36][R10.64] ;  /* 0x000000240a0b7981 */ /* 0x000ea2000c1e1900 */
[----:B---3--:R-:W-:-:S06]  /*1cb0*/  IMAD.WIDE R6, R4, 0x4, R6 ;  /* 0x0000000404067825 */ /* 0x008fcc00078e0206 */
[----:B------:R3:W2:Y:S01]  /*1cc0*/  LDG.E R7, desc[UR36][R6.64] ;  /* 0x0000002406077981 */ /* 0x0006a2000c1e1900 */
[----:B-----5:R-:W-:-:S06]  /*1cd0*/  IMAD.WIDE R8, R4, 0x4, R8 ;  /* 0x0000000404087825 */ /* 0x020fcc00078e0208 */
[----:B------:R-:W5:Y:S01]  /*1ce0*/  LDG.E R8, desc[UR36][R8.64] ;  /* 0x0000002408087981 */ /* 0x000f62000c1e1900 */
[----:B0-----:R-:W0:Y:S01]  /*1cf0*/  MUFU.RCP R3, R15 ;  /* 0x0000000f00037308 */ /* 0x001e220000001000 */
[----:B-1----:R-:W-:-:S07]  /*1d00*/  FADD R2, R28, -UR4 ;  /* 0x800000041c027e21 */ /* 0x002fce0008000000 */
[----:B------:R-:W1:Y:S01]  /*1d10*/  FCHK P0, R2, R15 ;  /* 0x0000000f02007302 */ /* 0x000e620000000000 */
[----:B------:R-:W-:Y:S01]  /*1d20*/  FADD R5, R5, R12 ;  /* 0x0000000c05057221 */ /* 0x000fe20000000000 */
[----:B0-----:R-:W-:-:S04]  /*1d30*/  FFMA R4, R3, -R15, 1 ;  /* 0x3f80000003047423 */ /* 0x001fc8000000080f */
[----:B------:R-:W-:-:S04]  /*1d40*/  FFMA R3, R3, R4, R3 ;  /* 0x0000000403037223 */ /* 0x000fc80000000003 */
[----:B---3--:R-:W-:Y:S01]  /*1d50*/  FFMA R6, R2, R3, RZ ;  /* 0x0000000302067223 */ /* 0x008fe200000000ff */
[----:B----4-:R-:W0:Y:S01]  /*1d60*/  F2I.TRUNC.NTZ R13, UR5 ;  /* 0x00000005000d7d05 */ /* 0x010e22000820f100 */
[----:B------:R-:W-:Y:S01]  /*1d70*/  BSSY.RECONVERGENT B2, `(.L_x_42) ;  /* 0x0000012000027945 */ /* 0x000fe20003800200 */
[----:B--2---:R-:W-:-:S04]  /*1d80*/  FADD R4, R24, -R11 ;  /* 0x8000000b18047221 */ /* 0x004fc80000000000 */
[----:B------:R-:W-:Y:S01]  /*1d90*/  FFMA R5, -R4, UR6, R5 ;  /* 0x0000000604057c23 */ /* 0x000fe20008000105 */
[----:B------:R-:W-:Y:S01]  /*1da0*/  FADD R7, R26, -R7 ;  /* 0x800000071a077221 */ /* 0x000fe20000000000 */
[----:B------:R-:W-:-:S03]  /*1db0*/  FFMA R4, R6, -R15, R2 ;  /* 0x8000000f06047223 */ /* 0x000fc60000000002 */
[----:B------:R-:W-:Y:S01]  /*1dc0*/  FFMA R7, -R7, UR6, R16 ;  /* 0x0000000607077c23 */ /* 0x000fe20008000110 */
[----:B-----5:R-:W-:-:S04]  /*1dd0*/  FADD R8, R25, -R8 ;  /* 0x8000000819087221 */ /* 0x020fc80000000000 */
[----:B------:R-:W-:Y:S01]  /*1de0*/  FFMA R8, -R8, UR6, R17 ;  /* 0x0000000608087c23 */ /* 0x000fe20008000111 */
[C---:B------:R-:W-:Y:S01]  /*1df0*/  FFMA R35, R14.reuse, R19, R7 ;  /* 0x000000130e237223 */ /* 0x040fe20000000007 */
[C---:B------:R-:W-:Y:S01]  /*1e00*/  FFMA R33, R14.reuse, R30, R5 ;  /* 0x0000001e0e217223 */ /* 0x040fe20000000005 */
[----:B------:R-:W-:Y:S01]  /*1e10*/  FFMA R3, R3, R4, R6 ;  /* 0x0000000403037223 */ /* 0x000fe20000000006 */
[----:B------:R-:W-:Y:S01]  /*1e20*/  FFMA R32, R14, R23, R8 ;  /* 0x000000170e207223 */ /* 0x000fe20000000008 */
[----:B01----:R-:W-:Y:S06]  /*1e30*/  @!P0 BRA `(.L_x_43) ;  /* 0x0000000000148947 */ /* 0x003fec0003800000 */
[----:B------:R-:W0:Y:S01]  /*1e40*/  LDCU UR4, c[0x0][0x418] ;  /* 0x00008300ff0477ac */ /* 0x000e220008000800 */
[----:B------:R-:W-:Y:S02]  /*1e50*/  MOV R52, 0x1e80 ;  /* 0x00001e8000347802 */ /* 0x000fe40000000f00 */
[----:B0-----:R-:W-:-:S07]  /*1e60*/  MOV R3, UR4 ;  /* 0x0000000400037c02 */ /* 0x001fce0008000f00 */
[----:B------:R-:W-:Y:S05]  /*1e70*/  CALL.REL.NOINC `($__internal_1_$__cuda_sm3x_div_rn_noftz_f32_slowpath) ;  /* 0x0000001800847944 */ /* 0x000fea0003c00000 */
[----:B------:R-:W-:-:S07]  /*1e80*/  MOV R3, R53 ;  /* 0x0000003500037202 */ /* 0x000fce0000000f00 */
.L_x_43:
[----:B------:R-:W-:Y:S05]  /*1e90*/  BSYNC.RECONVERGENT B2 ;  /* 0x0000000000027941 */ /* 0x000fea0003800200 */
.L_x_42:
[----:B------:R-:W0:Y:S01]  /*1ea0*/  LDC R8, c[0x0][0x418] ;  /* 0x00010600ff087b82 */ /* 0x000e220000000800 */
[----:B------:R-:W1:Y:S01]  /*1eb0*/  LDCU UR4, c[0x0][0x3f4] ;  /* 0x00007e80ff0477ac */ /* 0x000e620008000800 */
[----:B------:R-:W2:Y:S01]  /*1ec0*/  F2I.TRUNC.NTZ R3, R3 ;  /* 0x0000000300037305 */ /* 0x000ea2000020f100 */
[----:B------:R-:W-:Y:S01]  /*1ed0*/  BSSY.RECONVERGENT B2, `(.L_x_44) ;  /* 0x0000015000027945 */ /* 0x000fe20003800200 */
[----:B------:R-:W3:Y:S01]  /*1ee0*/  LDCU UR5, c[0x0][0x400] ;  /* 0x00008000ff0577ac */ /* 0x000ee20008000800 */
[----:B--2---:R-:W-:-:S04]  /*1ef0*/  VIMNMX R4, PT, PT, RZ, R3, !PT ;  /* 0x00000003ff047248 */ /* 0x004fc80007fe0100 */
[----:B------:R-:W-:Y:S01]  /*1f00*/  ISETP.GE.AND P1, PT, R4, R13, PT ;  /* 0x0000000d0400720c */ /* 0x000fe20003f26270 */
[----:B---3--:R-:W-:Y:S08]  /*1f10*/  F2I.TRUNC.NTZ R10, UR5 ;  /* 0x00000005000a7d05 */ /* 0x008ff0000820f100 */
[----:B0-----:R-:W0:Y:S04]  /*1f20*/  MUFU.RCP R5, R8 ;  /* 0x0000000800057308 */ /* 0x001e280000001000 */
[----:B------:R-:W-:Y:S01]  /*1f30*/  @P1 IADD3 R4, PT, PT, R13, -0x1, RZ ;  /* 0xffffffff0d041810 */ /* 0x000fe20007ffe0ff */
[----:B0-----:R-:W-:-:S04]  /*1f40*/  FFMA R2, R5, -R8, 1 ;  /* 0x3f80000005027423 */ /* 0x001fc80000000808 */
[----:B------:R-:W-:Y:S01]  /*1f50*/  FFMA R2, R5, R2, R5 ;  /* 0x0000000205027223 */ /* 0x000fe20000000005 */
[----:B-1----:R-:W-:-:S04]  /*1f60*/  FADD R5, R29, -UR4 ;  /* 0x800000041d057e21 */ /* 0x002fc80008000000 */
[----:B------:R-:W0:Y:S01]  /*1f70*/  FCHK P0, R5, R8 ;  /* 0x0000000805007302 */ /* 0x000e220000000000 */
[----:B------:R-:W-:-:S04]  /*1f80*/  FFMA R6, R2, R5, RZ ;  /* 0x0000000502067223 */ /* 0x000fc800000000ff */
[----:B------:R-:W-:-:S04]  /*1f90*/  FFMA R7, R6, -R8, R5 ;  /* 0x8000000806077223 */ /* 0x000fc80000000005 */
[----:B------:R-:W-:Y:S01]  /*1fa0*/  FFMA R6, R2, R7, R6 ;  /* 0x0000000702067223 */ /* 0x000fe20000000006 */
[----:B0-----:R-:W-:Y:S06]  /*1fb0*/  @!P0 BRA `(.L_x_45) ;  /* 0x0000000000188947 */ /* 0x001fec0003800000 */
[----:B------:R-:W0:Y:S01]  /*1fc0*/  LDCU UR4, c[0x0][0x418] ;  /* 0x00008300ff0477ac */ /* 0x000e220008000800 */
[----:B------:R-:W-:Y:S02]  /*1fd0*/  MOV R2, R5 ;  /* 0x0000000500027202 */ /* 0x000fe40000000f00 */
[----:B------:R-:W-:Y:S02]  /*1fe0*/  MOV R52, 0x2010 ;  /* 0x0000201000347802 */ /* 0x000fe40000000f00 */
[----:B0-----:R-:W-:-:S07]  /*1ff0*/  MOV R3, UR4 ;  /* 0x0000000400037c02 */ /* 0x001fce0008000f00 */
[----:B------:R-:W-:Y:S05]  /*2000*/  CALL.REL.NOINC `($__internal_1_$__cuda_sm3x_div_rn_noftz_f32_slowpath) ;  /* 0x0000001800207944 */ /* 0x000fea0003c00000 */
[----:B------:R-:W-:-:S07]  /*2010*/  MOV R6, R53 ;  /* 0x0000003500067202 */ /* 0x000fce0000000f00 */
.L_x_45:
[----:B------:R-:W-:Y:S05]  /*2020*/  BSYNC.RECONVERGENT B2 ;  /* 0x0000000000027941 */ /* 0x000fea0003800200 */
.L_x_44:
[----:B------:R-:W0:Y:S01]  /*2030*/  LDC R12, c[0x0][0x418] ;  /* 0x00010600ff0c7b82 */ /* 0x000e220000000800 */
[----:B------:R-:W1:Y:S01]  /*2040*/  LDCU UR4, c[0x0][0x3f8] ;  /* 0x00007f00ff0477ac */ /* 0x000e620008000800 */
[----:B------:R-:W2:Y:S01]  /*2050*/  F2I.TRUNC.NTZ R6, R6 ;  /* 0x0000000600067305 */ /* 0x000ea2000020f100 */
[----:B------:R-:W-:Y:S01]  /*2060*/  BSSY.RECONVERGENT B2, `(.L_x_46) ;  /* 0x0000013000027945 */ /* 0x000fe20003800200 */
[----:B--2---:R-:W-:Y:S01]  /*2070*/  VIMNMX R5, PT, PT, RZ, R6, !PT ;  /* 0x00000006ff057248 */ /* 0x004fe20007fe0100 */
[----:B-1----:R-:W-:-:S03]  /*2080*/  FADD R3, R27, -UR4 ;  /* 0x800000041b037e21 */ /* 0x002fc60008000000 */
[----:B------:R-:W-:Y:S02]  /*2090*/  ISETP.GE.AND P1, PT, R5, R10, PT ;  /* 0x0000000a0500720c */ /* 0x000fe40003f26270 */
[----:B0-----:R-:W0:Y:S08]  /*20a0*/  MUFU.RCP R7, R12 ;  /* 0x0000000c00077308 */ /* 0x001e300000001000 */
[----:B------:R-:W1:Y:S03]  /*20b0*/  FCHK P0, R3, R12 ;  /* 0x0000000c03007302 */ /* 0x000e660000000000 */
[----:B------:R-:W-:Y:S01]  /*20c0*/  @P1 IADD3 R5, PT, PT, R10, -0x1, RZ ;  /* 0xffffffff0a051810 */ /* 0x000fe20007ffe0ff */
        /* <DEDUP_REMOVED lines=12> */
.L_x_47:
[----:B------:R-:W-:Y:S05]  /*2190*/  BSYNC.RECONVERGENT B2 ;  /* 0x0000000000027941 */ /* 0x000fea0003800200 */
.L_x_46:
[----:B------:R-:W0:Y:S01]  /*21a0*/  LDC R8, c[0x0][0x404] ;  /* 0x00010100ff087b82 */ /* 0x000e220000000800 */
[----:B------:R-:W1:Y:S01]  /*21b0*/  F2I.TRUNC.NTZ R2, R2 ;  /* 0x0000000200027305 */ /* 0x000e62000020f100 */
[----:B------:R-:W2:Y:S06]  /*21c0*/  LDCU UR39, c[0x0][0x3c4] ;  /* 0x00007880ff2777ac */ /* 0x000eac0008000800 */
[----:B------:R-:W3:Y:S01]  /*21d0*/  LDC.64 R36, c[0x0][0x408] ;  /* 0x00010200ff247b82 */ /* 0x000ee20000000a00 */
[----:B-1----:R-:W-:-:S04]  /*21e0*/  VIMNMX R6, PT, PT, RZ, R2, !PT ;  /* 0x00000002ff067248 */ /* 0x002fc80007fe0100 */
[----:B------:R-:W-:-:S04]  /*21f0*/  I2FP.F32.U32 R3, R6 ;  /* 0x0000000600037245 */ /* 0x000fc80000201000 */
[----:B0-----:R-:W-:Y:S01]  /*2200*/  FSETP.GE.AND P0, PT, R3, R8, PT ;  /* 0x000000080300720b */ /* 0x001fe20003f06000 */
[----:B------:R-:W-:-:S12]  /*2210*/  FADD R3, R8, -1 ;  /* 0xbf80000008037421 */ /* 0x000fd80000000000 */
[----:B------:R-:W0:Y:S02]  /*2220*/  @P0 F2I.TRUNC.NTZ R6, R3 ;  /* 0x0000000300060305 */ /* 0x000e24000020f100 */
[----:B0-----:R-:W-:-:S04]  /*2230*/  IMAD R5, R6, R10, R5 ;  /* 0x0000000a06057224 */ /* 0x001fc800078e0205 */
[----:B------:R-:W-:-:S04]  /*2240*/  IMAD R13, R5, R13, R4 ;  /* 0x0000000d050d7224 */ /* 0x000fc800078e0204 */
[----:B---3--:R-:W-:-:S05]  /*2250*/  IMAD.WIDE R36, R13, 0x4, R36 ;  /* 0x000000040d247825 */ /* 0x008fca00078e0224 */
[----:B------:R-:W3:Y:S01]  /*2260*/  LDG.E R5, desc[UR36][R36.64] ;  /* 0x0000002424057981 */ /* 0x000ee2000c1e1900 */
[----:B------:R-:W-:Y:S01]  /*2270*/  BSSY.RECONVERGENT B6, `(.L_x_48) ;  /* 0x000004a000067945 */ /* 0x000fe20003800200 */
[----:B------:R-:W-:Y:S01]  /*2280*/  HFMA2 R4, -RZ, RZ, 0, 0 ;  /* 0x00000000ff047431 */ /* 0x000fe200000001ff */
[----:B---3--:R-:W-:-:S13]  /*2290*/  ISETP.GE.AND P0, PT, R5, 0x1, PT ;  /* 0x000000010500780c */ /* 0x008fda0003f06270 */
[----:B--2---:R-:W-:Y:S05]  /*22a0*/  @!P0 BRA `(.L_x_49) ;  /* 0x0000000400188947 */ /* 0x004fea0003800000 */
[----:B------:R-:W0:Y:S01]  /*22b0*/  LDC R34, c[0x0][0x3dc] ;  /* 0x0000f700ff227b82 */ /* 0x000e220000000800 */
[----:B------:R-:W-:Y:S02]  /*22c0*/  IADD3 R16, P0, P1, R1, 0x28, R0 ;  /* 0x0000002801107810 */ /* 0x000fe4000791e000 */
[----:B------:R-:W-:Y:S02]  /*22d0*/  LEA R39, R13, 0xffffffff, 0x5 ;  /* 0xffffffff0d277811 */ /* 0x000fe400078e28ff */
[----:B------:R-:W-:Y:S02]  /*22e0*/  MOV R4, RZ ;  /* 0x000000ff00047202 */ /* 0x000fe40000000f00 */
[----:B------:R-:W-:Y:S02]  /*22f0*/  MOV R38, 0x1 ;  /* 0x0000000100267802 */ /* 0x000fe40000000f00 */
[----:B------:R-:W-:Y:S01]  /*2300*/  IADD3.X R17, PT, PT, RZ, UR38, RZ, P0, P1 ;  /* 0x00000026ff117c10 */ /* 0x000fe200087e24ff */
[----:B0-----:R-:W-:-:S07]  /*2310*/  FMUL R34, R34, R34 ;  /* 0x0000002222227220 */ /* 0x001fce0000400000 */
.L_x_54:
[----:B01----:R-:W0:Y:S01]  /*2320*/  LDC.64 R2, c[0x0][0x410] ;  /* 0x00010400ff027b82 */ /* 0x003e220000000a00 */
[----:B------:R-:W-:-:S05]  /*2330*/  IADD3 R7, PT, PT, R39, R38, RZ ;  /* 0x0000002627077210 */ /* 0x000fca0007ffe0ff */
[----:B0-----:R-:W-:-:S05]  /*2340*/  IMAD.WIDE R2, R7, 0x4, R2 ;  /* 0x0000000407027825 */ /* 0x001fca00078e0202 */
[----:B------:R-:W2:Y:S01]  /*2350*/  LDG.E R20, desc[UR36][R2.64] ;  /* 0x0000002402147981 */ /* 0x000ea2000c1e1900 */
[----:B------:R-:W-:Y:S01]  /*2360*/  BSSY.RECONVERGENT B7, `(.L_x_50) ;  /* 0x0000037000077945 */ /* 0x000fe20003800200 */
[----:B--2---:R-:W-:-:S13]  /*2370*/  ISETP.NE.AND P0, PT, R20, R31, PT ;  /* 0x0000001f1400720c */ /* 0x004fda0003f05270 */
[----:B------:R-:W-:Y:S05]  /*2380*/  @!P0 BRA `(.L_x_51) ;  /* 0x0000000000d08947 */ /* 0x000fea0003800000 */
[----:B------:R-:W0:Y:S01]  /*2390*/  LDC.64 R2, c[0x0][0x3d0] ;  /* 0x0000f400ff027b82 */ /* 0x000e220000000a00 */
[----:B------:R-:W-:-:S04]  /*23a0*/  IMAD R7, R20, 0x6, RZ ;  /* 0x0000000614077824 */ /* 0x000fc800078e02ff */
[----:B0-----:R-:W-:-:S05]  /*23b0*/  IMAD.WIDE R2, R7, 0x4, R2 ;  /* 0x0000000407027825 */ /* 0x001fca00078e0202 */
[----:B------:R-:W2:Y:S04]  /*23c0*/  LDG.E R9, desc[UR36][R2.64] ;  /* 0x0000002402097981 */ /* 0x000ea8000c1e1900 */
[----:B------:R-:W3:Y:S04]  /*23d0*/  LDG.E R8, desc[UR36][R2.64+0x8] ;  /* 0x0000082402087981 */ /* 0x000ee8000c1e1900 */
[----:B------:R-:W4:Y:S04]  /*23e0*/  LDG.E R6, desc[UR36][R2.64+0xc] ;  /* 0x00000c2402067981 */ /* 0x000f28000c1e1900 */
[----:B------:R-:W5:Y:S04]  /*23f0*/  LDG.E R7, desc[UR36][R2.64+0x4] ;  /* 0x0000042402077981 */ /* 0x000f68000c1e1900 */
[----:B------:R-:W5:Y:S04]  /*2400*/  LDG.E R14, desc[UR36][R2.64+0x10] ;  /* 0x00001024020e7981 */ /* 0x000f68000c1e1900 */
[----:B------:R0:W5:Y:S01]  /*2410*/  LDG.E R12, desc[UR36][R2.64+0x14] ;  /* 0x00001424020c7981 */ /* 0x000162000c1e1900 */
[----:B--2---:R-:W-:Y:S01]  /*2420*/  FSET.BF.GT.AND R0, R9, R28, PT ;  /* 0x0000001c0900720a */ /* 0x004fe20003804000 */
[----:B------:R-:W-:Y:S01]  /*2430*/  FADD R9, -R28, R9 ;  /* 0x000000091c097221 */ /* 0x000fe20000000100 */
[----:B---3--:R-:W-:Y:S01]  /*2440*/  FSET.BF.GT.AND R10, R8, R29, PT ;  /* 0x0000001d080a720a */ /* 0x008fe20003804000 */
[----:B------:R-:W-:-:S02]  /*2450*/  FADD R11, -R29, R8 ;  /* 0x000000081d0b7221 */ /* 0x000fc40000000100 */
[----:B------:R-:W-:Y:S01]  /*2460*/  FMUL R9, R0, R9 ;  /* 0x0000000900097220 */ /* 0x000fe20000400000 */
[C---:B----4-:R-:W-:Y:S01]  /*2470*/  FSET.BF.GT.AND R8, R29.reuse, R6, PT ;  /* 0x000000061d08720a */ /* 0x050fe20003804000 */
[----:B------:R-:W-:Y:S01]  /*2480*/  FMUL R13, R10, R11 ;  /* 0x0000000b0a0d7220 */ /* 0x000fe20000400000 */
[----:B------:R-:W-:Y:S01]  /*2490*/  FADD R11, R29, -R6 ;  /* 0x800000061d0b7221 */ /* 0x000fe20000000000 */
[C---:B-----5:R-:W-:Y:S01]  /*24a0*/  FSET.BF.GT.AND R0, R28.reuse, R7, PT ;  /* 0x000000071c00720a */ /* 0x060fe20003804000 */
[----:B------:R-:W-:Y:S01]  /*24b0*/  FADD R7, R28, -R7 ;  /* 0x800000071c077221 */ /* 0x000fe20000000000 */
[----:B0-----:R-:W-:Y:S01]  /*24c0*/  FSET.BF.GT.AND R2, R14, R27, PT ;  /* 0x0000001b0e02720a */ /* 0x001fe20003804000 */
[C---:B------:R-:W-:Y:S01]  /*24d0*/  FADD R3, -R27.reuse, R14 ;  /* 0x0000000e1b037221 */ /* 0x040fe20000000100 */
[----:B------:R-:W-:Y:S01]  /*24e0*/  FFMA R8, R8, R11, R13 ;  /* 0x0000000b08087223 */ /* 0x000fe2000000000d */
[----:B------:R-:W-:Y:S02]  /*24f0*/  FFMA R0, R0, R7, R9 ;  /* 0x0000000700007223 */ /* 0x000fe40000000009 */
[----:B------:R-:W-:Y:S01]  /*2500*/  FMUL R7, R2, R3 ;  /* 0x0000000302077220 */ /* 0x000fe20000400000 */
[C---:B------:R-:W-:Y:S01]  /*2510*/  FSET.BF.GT.AND R2, R27.reuse, R12, PT ;  /* 0x0000000c1b02720a */ /* 0x040fe20003804000 */
[----:B------:R-:W-:Y:S01]  /*2520*/  FADD R3, R27, -R12 ;  /* 0x8000000c1b037221 */ /* 0x000fe20000000000 */
[----:B------:R-:W-:-:S03]  /*2530*/  FMUL R9, R8, R8 ;  /* 0x0000000808097220 */ /* 0x000fc60000400000 */
[----:B------:R-:W-:Y:S01]  /*2540*/  FFMA R2, R2, R3, R7 ;  /* 0x0000000302027223 */ /* 0x000fe20000000007 */
[----:B------:R-:W-:-:S04]  /*2550*/  FFMA R9, R0, R0, R9 ;  /* 0x0000000000097223 */ /* 0x000fc80000000009 */
[----:B------:R-:W-:-:S05]  /*2560*/  FFMA R9, R2, R2, R9 ;  /* 0x0000000202097223 */ /* 0x000fca0000000009 */
[----:B------:R-:W-:-:S13]  /*2570*/  FSETP.GT.AND P0, PT, R9, R34, PT ;  /* 0x000000220900720b */ /* 0x000fda0003f04000 */
[----:B------:R-:W-:Y:S05]  /*2580*/  @P0 BRA `(.L_x_51) ;  /* 0x0000000000500947 */ /* 0x000fea0003800000 */
[C---:B------:R-:W-:Y:S02]  /*2590*/  ISETP.GE.AND P0, PT, R4.reuse, 0xa, PT ;  /* 0x0000000a0400780c */ /* 0x040fe40003f06270 */
[----:B------:R-:W-:-:S11]  /*25a0*/  IADD3 R18, PT, PT, R4, 0x1, RZ ;  /* 0x0000000104127810 */ /* 0x000fd60007ffe0ff */
[----:B------:R-:W-:Y:S05]  /*25b0*/  @!P0 BRA `(.L_x_52) ;  /* 0x0000000000348947 */ /* 0x000fea0003800000 */
[----:B------:R-:W-:Y:S01]  /*25c0*/  MOV R0, 0x0 ;  /* 0x0000000000007802 */ /* 0x000fe20000000f00 */
[----:B------:R0:W-:Y:S01]  /*25d0*/  STL [R1+0x28], R18 ;  /* 0x0000281201007387 */ /* 0x0001e20000100800 */
[----:B------:R-:W1:Y:S01]  /*25e0*/  LDCU.64 UR4, c[0x4][0x8] ;  /* 0x01000100ff0477ac */ /* 0x000e620008000a00 */
[----:B------:R-:W-:Y:S01]  /*25f0*/  MOV R6, R16 ;  /* 0x0000001000067202 */ /* 0x000fe20000000f00 */
[----:B------:R0:W2:Y:S01]  /*2600*/  LDC.64 R2, c[0x4][R0] ;  /* 0x0100000000027b82 */ /* 0x0000a20000000a00 */
[----:B------:R-:W-:Y:S02]  /*2610*/  MOV R7, R17 ;  /* 0x0000001100077202 */ /* 0x000fe40000000f00 */
[----:B-1----:R-:W-:Y:S02]  /*2620*/  MOV R4, UR4 ;  /* 0x0000000400047c02 */ /* 0x002fe40008000f00 */
[----:B0-----:R-:W-:-:S07]  /*2630*/  MOV R5, UR5 ;  /* 0x0000000500057c02 */ /* 0x001fce0008000f00 */
[----:B------:R-:W-:-:S07]  /*2640*/  LEPC R20, `(.L_x_53) ;  /* 0x000000001014794e */ /* 0x000fce0000000000 */
[----:B--2---:R-:W-:Y:S05]  /*2650*/  CALL.ABS.NOINC R2 ;  /* 0x0000000002007343 */ /* 0x004fea0003c00000 */
.L_x_53:
[----:B------:R0:W5:Y:S01]  /*2660*/  LDG.E R5, desc[UR36][R36.64] ;  /* 0x0000002424057981 */ /* 0x000162000c1e1900 */
[----:B------:R-:W-:Y:S01]  /*2670*/  MOV R4, R18 ;  /* 0x0000001200047202 */ /* 0x000fe20000000f00 */
[----:B------:R-:W-:Y:S06]  /*2680*/  BRA `(.L_x_51) ;  /* 0x0000000000107947 */ /* 0x000fec0003800000 */
.L_x_52:
[----:B------:R-:W-:Y:S01]  /*2690*/  IMAD R0, R20, 0xc0, RZ ;  /* 0x000000c014007824 */ /* 0x000fe200078e02ff */
[----:B------:R-:W-:Y:S02]  /*26a0*/  LEA R3, R4, R1, 0x2 ;  /* 0x0000000104037211 */ /* 0x000fe400078e10ff */
[----:B------:R-:W-:-:S03]  /*26b0*/  MOV R4, R18 ;  /* 0x0000001200047202 */ /* 0x000fc60000000f00 */
[----:B------:R1:W-:Y:S04]  /*26c0*/  STL [R3], R0 ;  /* 0x0000000003007387 */ /* 0x0003e80000100800 */
.L_x_51:
[----:B------:R-:W-:Y:S05]  /*26d0*/  BSYNC.RECONVERGENT B7 ;  /* 0x0000000000077941 */ /* 0x000fea0003800200 */
.L_x_50:
[C---:B-----5:R-:W-:Y:S02]  /*26e0*/  ISETP.GE.AND P0, PT, R38.reuse, R5, PT ;  /* 0x000000052600720c */ /* 0x060fe40003f06270 */
[----:B------:R-:W-:-:S11]  /*26f0*/  IADD3 R38, PT, PT, R38, 0x1, RZ ;  /* 0x0000000126267810 */ /* 0x000fd60007ffe0ff */
[----:B------:R-:W-:Y:S05]  /*2700*/  @!P0 BRA `(.L_x_54) ;  /* 0xfffffffc00048947 */ /* 0x000fea000383ffff */
.L_x_49:
[----:B------:R-:W-:Y:S05]  /*2710*/  BSYNC.RECONVERGENT B6 ;  /* 0x0000000000067941 */ /* 0x000fea0003800200 */
.L_x_48:
[----:B------:R-:W-:Y:S01]  /*2720*/  ISETP.GE.AND P0, PT, R4, 0x1, PT ;  /* 0x000000010400780c */ /* 0x000fe20003f06270 */
[----:B------:R-:W-:-:S12]  /*2730*/  BSSY.RECONVERGENT B2, `(.L_x_55) ;  /* 0x00000e0000027945 */ /* 0x000fd80003800200 */
[----:B------:R-:W-:Y:S05]  /*2740*/  @!P0 BRA `(.L_x_56) ;  /* 0x0000000c00788947 */ /* 0x000fea0003800000 */
[----:B-1----:R-:W1:Y:S01]  /*2750*/  LDC.64 R2, c[0x0][0x3e0] ;  /* 0x0000f800ff027b82 */ /* 0x002e620000000a00 */
[----:B------:R-:W-:Y:S01]  /*2760*/  UMOV UR4, 0x47ae147b ;  /* 0x47ae147b00047882 */ /* 0x000fe20000000000 */
[----:B------:R-:W-:Y:S01]  /*2770*/  UMOV UR5, 0x3f847ae1 ;  /* 0x3f847ae100057882 */ /* 0x000fe20000000000 */
[----:B------:R-:W2:Y:S01]  /*2780*/  LDCU UR6, c[0x0][0x3c0] ;  /* 0x00007800ff0677ac */ /* 0x000ea20008000800 */
[----:B------:R-:W-:-:S04]  /*2790*/  MOV R18, RZ ;  /* 0x000000ff00127202 */ /* 0x000fc80000000f00 */
[----:B------:R-:W3:Y:S08]  /*27a0*/  LDC.64 R6, c[0x0][0x398] ;  /* 0x0000e600ff067b82 */ /* 0x000ef00000000a00 */
[----:B------:R-:W4:Y:S01]  /*27b0*/  LDC.64 R8, c[0x0][0x430] ;  /* 0x00010c00ff087b82 */ /* 0x000f220000000a00 */
[----:B-1----:R-:W1:Y:S07]  /*27c0*/  F2F.F64.F32 R10, R3 ;  /* 0x00000003000a7310 */ /* 0x002e6e0000201800 */
[----:B------:R-:W5:Y:S01]  /*27d0*/  LDC.64 R12, c[0x0][0x3a0] ;  /* 0x0000e800ff0c7b82 */ /* 0x000f620000000a00 */
[----:B--2---:R-:W-:Y:S01]  /*27e0*/  FMUL R5, R2, UR6 ;  /* 0x0000000602057c20 */ /* 0x004fe20008400000 */
[----:B---3--:R-:W-:-:S06]  /*27f0*/  IADD3 R6, P0, PT, R6, 0x4, RZ ;  /* 0x0000000406067810 */ /* 0x008fcc0007f1e0ff */
[----:B------:R-:W2:Y:S01]  /*2800*/  LDC.64 R14, c[0x0][0x3a8] ;  /* 0x0000ea00ff0e7b82 */ /* 0x000ea20000000a00 */
[----:B------:R-:W-:Y:S01]  /*2810*/  IADD3.X R7, PT, PT, RZ, R7, RZ, P0, !PT ;  /* 0x00000007ff077210 */ /* 0x000fe200007fe4ff */
[----:B-1----:R-:W-:Y:S01]  /*2820*/  DADD R10, R10, -UR4 ;  /* 0x800000040a0a7e29 */ /* 0x002fe20008000000 */
[----:B----4-:R-:W-:-:S05]  /*2830*/  IADD3 R8, P1, PT, R8, 0x4, RZ ;  /* 0x0000000408087810 */ /* 0x010fca0007f3e0ff */
[----:B------:R-:W1:Y:S01]  /*2840*/  LDC.64 R16, c[0x0][0x420] ;  /* 0x00010800ff107b82 */ /* 0x000e620000000a00 */
[----:B------:R-:W-:Y:S01]  /*2850*/  IADD3.X R9, PT, PT, RZ, R9, RZ, P1, !PT ;  /* 0x00000009ff097210 */ /* 0x000fe20000ffe4ff */
[----:B------:R3:W4:Y:S06]  /*2860*/  F2F.F32.F64 R0, R10 ;  /* 0x0000000a00007310 */ /* 0x00072c0000301000 */
[----:B------:R-:W0:Y:S01]  /*2870*/  LDC.64 R20, c[0x0][0x428] ;  /* 0x00010a00ff147b82 */ /* 0x000e220000000a00 */
[----:B-----5:R-:W-:-:S04]  /*2880*/  IADD3 R12, P0, PT, R12, 0x4, RZ ;  /* 0x000000040c0c7810 */ /* 0x020fc80007f1e0ff */
[----:B------:R-:W-:-:S03]  /*2890*/  IADD3.X R13, PT, PT, RZ, R13, RZ, P0, !PT ;  /* 0x0000000dff0d7210 */ /* 0x000fc600007fe4ff */
[----:B------:R-:W5:Y:S01]  /*28a0*/  LDC R31, c[0x0][0x3d8] ;  /* 0x0000f600ff1f7b82 */ /* 0x000f620000000800 */
[----:B--2---:R-:W-:-:S04]  /*28b0*/  IADD3 R14, P2, PT, R14, 0x4, RZ ;  /* 0x000000040e0e7810 */ /* 0x004fc80007f5e0ff */
[----:B------:R-:W-:Y:S02]  /*28c0*/  IADD3.X R15, PT, PT, RZ, R15, RZ, P2, !PT ;  /* 0x0000000fff0f7210 */ /* 0x000fe400017fe4ff */
[----:B-1----:R-:W-:-:S04]  /*28d0*/  IADD3 R16, P3, PT, R16, 0x4, RZ ;  /* 0x0000000410107810 */ /* 0x002fc80007f7e0ff */
[----:B------:R-:W-:Y:S02]  /*28e0*/  IADD3.X R17, PT, PT, RZ, R17, RZ, P3, !PT ;  /* 0x00000011ff117210 */ /* 0x000fe40001ffe4ff */
[----:B0-----:R-:W-:-:S04]  /*28f0*/  IADD3 R20, P1, PT, R20, 0x4, RZ ;  /* 0x0000000414147810 */ /* 0x001fc80007f3e0ff */
[----:B------:R-:W-:Y:S01]  /*2900*/  IADD3.X R21, PT, PT, RZ, R21, RZ, P1, !PT ;  /* 0x00000015ff157210 */ /* 0x000fe20000ffe4ff */
[----:B---345:R-:W-:-:S08]  /*2910*/  FMUL R31, R31, -UR6 ;  /* 0x800000061f1f7c20 */ /* 0x038fd00008400000 */
.L_x_77:
[----:B------:R-:W-:-:S06]  /*2920*/  LEA R49, R18, R1, 0x2 ;  /* 0x0000000112317211 */ /* 0x000fcc00078e10ff */
[----:B------:R-:W5:Y:S01]  /*2930*/  LDL R49, [R49] ;  /* 0x0000000031317983 */ /* 0x000f620000100800 */
[----:B------:R-:W-:Y:S01]  /*2940*/  IADD3 R18, PT, PT, R18, 0x1, RZ ;  /* 0x0000000112127810 */ /* 0x000fe20007ffe0ff */
[----:B------:R-:W-:Y:S01]  /*2950*/  BSSY.RECONVERGENT B3, `(.L_x_57) ;  /* 0x00000bc000037945 */ /* 0x000fe20003800200 */
[----:B------:R-:W-:Y:S02]  /*2960*/  MOV R34, RZ ;  /* 0x000000ff00227202 */ /* 0x000fe40000000f00 */
[----:B------:R-:W-:-:S13]  /*2970*/  ISETP.NE.AND P2, PT, R18, R4, PT ;  /* 0x000000041200720c */ /* 0x000fda0003f45270 */
.L_x_76:
[----:B-----5:R-:W-:-:S04]  /*2980*/  IMAD.WIDE R36, R49, 0x4, R12 ;  /* 0x0000000431247825 */ /* 0x020fc800078e020c */
[C---:B------:R-:W-:Y:S01]  /*2990*/  IMAD.WIDE R38, R49.reuse, 0x4, R6 ;  /* 0x0000000431267825 */ /* 0x040fe200078e0206 */
[----:B------:R-:W2:Y:S03]  /*29a0*/  LDG.E R2, desc[UR36][R36.64+-0x4] ;  /* 0xfffffc2424027981 */ /* 0x000ea6000c1e1900 */
[C---:B------:R-:W-:Y:S01]  /*29b0*/  IMAD.WIDE R40, R49.reuse, 0x4, R14 ;  /* 0x0000000431287825 */ /* 0x040fe200078e020e */
[----:B------:R-:W3:Y:S04]  /*29c0*/  LDG.E R3, desc[UR36][R38.64+-0x4] ;  /* 0xfffffc2426037981 */ /* 0x000ee8000c1e1900 */
[----:B------:R-:W4:Y:S01]  /*29d0*/  LDG.E R50, desc[UR36][R40.64+-0x4] ;  /* 0xfffffc2428327981 */ /* 0x000f22000c1e1900 */
[----:B------:R-:W-:Y:S01]  /*29e0*/  IADD3 R34, PT, PT, R34, 0x2, RZ ;  /* 0x0000000222227810 */ /* 0x000fe20007ffe0ff */
[----:B------:R-:W-:Y:S01]  /*29f0*/  BSSY.RECONVERGENT B0, `(.L_x_58) ;  /* 0x0000017000007945 */ /* 0x000fe20003800200 */
[----:B------:R-:W-:-:S02]  /*2a00*/  IMAD.WIDE R42, R49, 0x4, R8 ;  /* 0x00000004312a7825 */ /* 0x000fc400078e0208 */
[----:B------:R-:W-:Y:S02]  /*2a10*/  ISETP.NE.AND P3, PT, R34, 0xb4, PT ;  /* 0x000000b42200780c */ /* 0x000fe40003f65270 */
[----:B------:R-:W-:-:S04]  /*2a20*/  IMAD.WIDE R44, R49, 0x4, R20 ;  /* 0x00000004312c7825 */ /* 0x000fc800078e0214 */
[----:B------:R-:W-:-:S04]  /*2a30*/  IMAD.WIDE R46, R49, 0x4, R16 ;  /* 0x00000004312e7825 */ /* 0x000fc800078e0210 */
[----:B--2---:R-:W-:Y:S01]  /*2a40*/  FADD R51, R29, -R2 ;  /* 0x800000021d337221 */ /* 0x004fe20000000000 */
[----:B---3--:R-:W-:-:S03]  /*2a50*/  FADD R48, R28, -R3 ;  /* 0x800000031c307221 */ /* 0x008fc60000000000 */
[----:B------:R-:W-:Y:S01]  /*2a60*/  FMUL R3, R51, R51 ;  /* 0x0000003333037220 */ /* 0x000fe20000400000 */
[----:B----4-:R-:W-:-:S03]  /*2a70*/  FADD R50, R27, -R50 ;  /* 0x800000321b327221 */ /* 0x010fc60000000000 */
[----:B------:R-:W-:-:S04]  /*2a80*/  FFMA R3, R48, R48, R3 ;  /* 0x0000003030037223 */ /* 0x000fc80000000003 */
[----:B------:R-:W-:-:S04]  /*2a90*/  FFMA R52, R50, R50, R3 ;  /* 0x0000003232347223 */ /* 0x000fc80000000003 */
[----:B------:R0:W1:Y:S01]  /*2aa0*/  MUFU.RSQ R3, R52 ;  /* 0x0000003400037308 */ /* 0x0000620000001400 */
[----:B------:R-:W-:-:S04]  /*2ab0*/  IADD3 R2, PT, PT, R52, -0xd000000, RZ ;  /* 0xf300000034027810 */ /* 0x000fc80007ffe0ff */
[----:B------:R-:W-:-:S13]  /*2ac0*/  ISETP.GT.U32.AND P0, PT, R2, 0x727fffff, PT ;  /* 0x727fffff0200780c */ /* 0x000fda0003f04070 */
[----:B01----:R-:W-:Y:S05]  /*2ad0*/  @!P0 BRA `(.L_x_59) ;  /* 0x0000000000108947 */ /* 0x003fea0003800000 */
[----:B------:R-:W-:Y:S02]  /*2ae0*/  MOV R2, R52 ;  /* 0x0000003400027202 */ /* 0x000fe40000000f00 */
[----:B------:R-:W-:-:S07]  /*2af0*/  MOV R56, 0x2b10 ;  /* 0x00002b1000387802 */ /* 0x000fce0000000f00 */
[----:B------:R-:W-:Y:S05]  /*2b00*/  CALL.REL.NOINC `($__internal_0_$__cuda_sm20_sqrt_rn_f32_slowpath) ;  /* 0x0000000c00047944 */ /* 0x000fea0003c00000 */
[----:B------:R-:W-:Y:S05]  /*2b10*/  BRA `(.L_x_60) ;  /* 0x0000000000107947 */ /* 0x000fea0003800000 */
.L_x_59:
[----:B------:R-:W-:Y:S01]  /*2b20*/  FMUL.FTZ R55, R52, R3 ;  /* 0x0000000334377220 */ /* 0x000fe20000410000 */
[----:B------:R-:W-:-:S03]  /*2b30*/  FMUL.FTZ R3, R3, 0.5 ;  /* 0x3f00000003037820 */ /* 0x000fc60000410000 */
[----:B------:R-:W-:-:S04]  /*2b40*/  FFMA R2, -R55, R55, R52 ;  /* 0x0000003737027223 */ /* 0x000fc80000000134 */
[----:B------:R-:W-:-:S07]  /*2b50*/  FFMA R55, R2, R3, R55 ;  /* 0x0000000302377223 */ /* 0x000fce0000000037 */
.L_x_60:
[----:B------:R-:W-:Y:S05]  /*2b60*/  BSYNC.RECONVERGENT B0 ;  /* 0x0000000000007941 */ /* 0x000fea0003800200 */
.L_x_58:
[----:B------:R-:W0:Y:S01]  /*2b70*/  LDC R2, c[0x0][0x3dc] ;  /* 0x0000f700ff027b82 */ /* 0x000e220000000800 */
[----:B------:R-:W-:Y:S01]  /*2b80*/  BSSY.RECONVERGENT B4, `(.L_x_61) ;  /* 0x000003e000047945 */ /* 0x000fe20003800200 */
[----:B0-----:R-:W-:-:S13]  /*2b90*/  FSETP.GE.AND P0, PT, R55, R2, PT ;  /* 0x000000023700720b */ /* 0x001fda0003f06000 */
[----:B------:R-:W-:Y:S05]  /*2ba0*/  @P0 BRA `(.L_x_62) ;  /* 0x0000000000ec0947 */ /* 0x000fea0003800000 */
[----:B------:R-:W0:Y:S01]  /*2bb0*/  MUFU.RCP R52, R55 ;  /* 0x0000003700347308 */ /* 0x000e220000001000 */
[----:B------:R-:W-:Y:S01]  /*2bc0*/  FADD R2, -R55, R2 ;  /* 0x0000000237027221 */ /* 0x000fe20000000100 */
[----:B------:R-:W-:Y:S03]  /*2bd0*/  BSSY.RECONVERGENT B5, `(.L_x_63) ;  /* 0x000000d000057945 */ /* 0x000fe60003800200 */
[----:B------:R-:W-:-:S04]  /*2be0*/  FMUL R2, R31, R2 ;  /* 0x000000021f027220 */ /* 0x000fc80000400000 */
        /* <DEDUP_REMOVED lines=11> */
.L_x_64:
[----:B------:R-:W-:Y:S05]  /*2ca0*/  BSYNC.RECONVERGENT B5 ;  /* 0x0000000000057941 */ /* 0x000fea0003800200 */
.L_x_63:
[----:B------:R-:W2:Y:S01]  /*2cb0*/  LDG.E R2, desc[UR36][R44.64+-0x4] ;  /* 0xfffffc242c027981 */ /* 0x000ea2000c1e1900 */
[----:B------:R-:W0:Y:S03]  /*2cc0*/  LDC R56, c[0x0][0x3e4] ;  /* 0x0000f900ff387b82 */ /* 0x000e260000000800 */
[----:B------:R-:W3:Y:S04]  /*2cd0*/  LDG.E R53, desc[UR36][R46.64+-0x4] ;  /* 0xfffffc242e357981 */ /* 0x000ee8000c1e1900 */
[----:B------:R-:W4:Y:S01]  /*2ce0*/  LDG.E R57, desc[UR36][R42.64+-0x4] ;  /* 0xfffffc242a397981 */ /* 0x000f22000c1e1900 */
[-C--:B------:R-:W-:Y:S01]  /*2cf0*/  FFMA R35, R48, R3.reuse, R35 ;  /* 0x0000000330237223 */ /* 0x080fe20000000023 */
[-C--:B------:R-:W-:Y:S01]  /*2d00*/  FFMA R32, R51, R3.reuse, R32 ;  /* 0x0000000333207223 */ /* 0x080fe20000000020 */
[----:B------:R-:W-:Y:S01]  /*2d10*/  FFMA R33, R50, R3, R33 ;  /* 0x0000000332217223 */ /* 0x000fe20000000021 */
[----:B0-----:R-:W-:Y:S01]  /*2d20*/  FSETP.GEU.AND P0, PT, R55, R56, PT ;  /* 0x000000383700720b */ /* 0x001fe20003f0e000 */
[----:B--2---:R-:W-:Y:S01]  /*2d30*/  FADD R52, R25, -R2 ;  /* 0x8000000219347221 */ /* 0x004fe20000000000 */
[----:B---3--:R-:W-:-:S03]  /*2d40*/  FADD R2, R26, -R53 ;  /* 0x800000351a027221 */ /* 0x008fc60000000000 */
[----:B------:R-:W-:Y:S01]  /*2d50*/  FMUL R53, R52, R23 ;  /* 0x0000001734357220 */ /* 0x000fe20000400000 */
[----:B----4-:R-:W-:-:S03]  /*2d60*/  FADD R57, R24, -R57 ;  /* 0x8000003918397221 */ /* 0x010fc60000000000 */
[----:B------:R-:W-:-:S04]  /*2d70*/  FFMA R54, R2, R19, R53 ;  /* 0x0000001302367223 */ /* 0x000fc80000000035 */
[----:B------:R-:W-:-:S04]  /*2d80*/  FFMA R53, R57, R30, R54 ;  /* 0x0000001e39357223 */ /* 0x000fc80000000036 */
[C---:B------:R-:W-:Y:S01]  /*2d90*/  FFMA R3, R53.reuse, -R23, R52 ;  /* 0x8000001735037223 */ /* 0x040fe20000000034 */
[C---:B------:R-:W-:Y:S01]  /*2da0*/  FFMA R2, R53.reuse, -R19, R2 ;  /* 0x8000001335027223 */ /* 0x040fe20000000002 */
[----:B------:R-:W-:Y:S02]  /*2db0*/  FFMA R52, R53, -R30, R57 ;  /* 0x8000001e35347223 */ /* 0x000fe40000000039 */
[----:B------:R-:W-:Y:S01]  /*2dc0*/  FFMA R32, -R3, UR39, R32 ;  /* 0x0000002703207c23 */ /* 0x000fe20008000120 */
[----:B------:R-:W-:Y:S01]  /*2dd0*/  FFMA R35, -R2, UR39, R35 ;  /* 0x0000002702237c23 */ /* 0x000fe20008000123 */
[----:B------:R-:W-:Y:S01]  /*2de0*/  FFMA R33, -R52, UR39, R33 ;  /* 0x0000002734217c23 */ /* 0x000fe20008000121 */
[----:B------:R-:W-:Y:S06]  /*2df0*/  @P0 BRA `(.L_x_62) ;  /* 0x0000000000580947 */ /* 0x000fec0003800000 */
[----:B------:R-:W0:Y:S01]  /*2e00*/  F2F.F64.F32 R2, R55 ;  /* 0x0000003700027310 */ /* 0x000e220000201800 */
[----:B------:R-:W-:Y:S01]  /*2e10*/  BSSY.RECONVERGENT B5, `(.L_x_65) ;  /* 0x0000011000057945 */ /* 0x000fe20003800200 */
[----:B0-----:R-:W-:-:S06]  /*2e20*/  DSETP.GT.AND P0, PT, R10, R2, PT ;  /* 0x000000020a00722a */ /* 0x001fcc0003f04000 */
[----:B------:R-:W-:-:S04]  /*2e30*/  FSEL R57, R0, R55, P0 ;  /* 0x0000003700397208 */ /* 0x000fc80000000000 */
[----:B------:R-:W0:Y:S01]  /*2e40*/  MUFU.RCP R3, R57 ;  /* 0x0000003900037308 */ /* 0x000e220000001000 */
[----:B------:R-:W-:-:S04]  /*2e50*/  FADD R2, -R57, R56 ;  /* 0x0000003839027221 */ /* 0x000fc80000000100 */
[----:B------:R-:W-:-:S04]  /*2e60*/  FMUL R2, R5, R2 ;  /* 0x0000000205027220 */ /* 0x000fc80000400000 */
[----:B------:R-:W1:Y:S01]  /*2e70*/  FCHK P0, R2, R57 ;  /* 0x0000003902007302 */ /* 0x000e620000000000 */
[----:B0-----:R-:W-:-:S04]  /*2e80*/  FFMA R52, -R57, R3, 1 ;  /* 0x3f80000039347423 */ /* 0x001fc80000000103 */
[----:B------:R-:W-:-:S04]  /*2e90*/  FFMA R3, R3, R52, R3 ;  /* 0x0000003403037223 */ /* 0x000fc80000000003 */
[----:B------:R-:W-:-:S04]  /*2ea0*/  FFMA R52, R2, R3, RZ ;  /* 0x0000000302347223 */ /* 0x000fc800000000ff */
[----:B------:R-:W-:-:S04]  /*2eb0*/  FFMA R53, -R57, R52, R2 ;  /* 0x0000003439357223 */ /* 0x000fc80000000102 */
[----:B------:R-:W-:Y:S01]  /*2ec0*/  FFMA R3, R3, R53, R52 ;  /* 0x0000003503037223 */ /* 0x000fe20000000034 */
[----:B-1----:R-:W-:Y:S06]  /*2ed0*/  @!P0 BRA `(.L_x_66) ;  /* 0x0000000000108947 */ /* 0x002fec0003800000 */
[----:B------:R-:W-:Y:S02]  /*2ee0*/  MOV R3, R57 ;  /* 0x0000003900037202 */ /* 0x000fe40000000f00 */
[----:B------:R-:W-:-:S07]  /*2ef0*/  MOV R52, 0x2f10 ;  /* 0x00002f1000347802 */ /* 0x000fce0000000f00 */
[----:B------:R-:W-:Y:S05]  /*2f00*/  CALL.REL.NOINC `($__internal_1_$__cuda_sm3x_div_rn_noftz_f32_slowpath) ;  /* 0x0000000800607944 */ /* 0x000fea0003c00000 */
[----:B------:R-:W-:-:S07]  /*2f10*/  MOV R3, R53 ;  /* 0x0000003500037202 */ /* 0x000fce0000000f00 */
.L_x_66:
[----:B------:R-:W-:Y:S05]  /*2f20*/  BSYNC.RECONVERGENT B5 ;  /* 0x0000000000057941 */ /* 0x000fea0003800200 */
.L_x_65:
[-C--:B------:R-:W-:Y:S01]  /*2f30*/  FFMA R35, R48, R3.reuse, R35 ;  /* 0x0000000330237223 */ /* 0x080fe20000000023 */
[-C--:B------:R-:W-:Y:S01]  /*2f40*/  FFMA R32, R51, R3.reuse, R32 ;  /* 0x0000000333207223 */ /* 0x080fe20000000020 */
[----:B------:R-:W-:-:S07]  /*2f50*/  FFMA R33, R50, R3, R33 ;  /* 0x0000000332217223 */ /* 0x000fce0000000021 */
.L_x_62:
[----:B------:R-:W-:Y:S05]  /*2f60*/  BSYNC.RECONVERGENT B4 ;  /* 0x0000000000047941 */ /* 0x000fea0003800200 */
.L_x_61:
[----:B------:R-:W2:Y:S04]  /*2f70*/  LDG.E R36, desc[UR36][R36.64] ;  /* 0x0000002424247981 */ /* 0x000ea8000c1e1900 */
[----:B------:R-:W3:Y:S04]  /*2f80*/  LDG.E R39, desc[UR36][R38.64] ;  /* 0x0000002426277981 */ /* 0x000ee8000c1e1900 */
[----:B------:R-:W4:Y:S01]  /*2f90*/  LDG.E R50, desc[UR36][R40.64] ;  /* 0x0000002428327981 */ /* 0x000f22000c1e1900 */
[----:B------:R-:W-:Y:S01]  /*2fa0*/  BSSY.RECONVERGENT B0, `(.L_x_67) ;  /* 0x0000014000007945 */ /* 0x000fe20003800200 */
        /* <DEDUP_REMOVED lines=13> */
[----:B------:R-:W-:Y:S01]  /*3080*/  MOV R37, R55 ;  /* 0x0000003700257202 */ /* 0x000fe20000000f00 */
[----:B------:R-:W-:Y:S06]  /*3090*/  BRA `(.L_x_69) ;  /* 0x0000000000107947 */ /* 0x000fec0003800000 */
.L_x_68:
[----:B------:R-:W-:Y:S01]  /*30a0*/  FMUL.FTZ R37, R52, R3 ;  /* 0x0000000334257220 */ /* 0x000fe20000410000 */
[----:B------:R-:W-:-:S03]  /*30b0*/  FMUL.FTZ R3, R3, 0.5 ;  /* 0x3f00000003037820 */ /* 0x000fc60000410000 */
[----:B------:R-:W-:-:S04]  /*30c0*/  FFMA R2, -R37, R37, R52 ;  /* 0x0000002525027223 */ /* 0x000fc80000000134 */
[----:B------:R-:W-:-:S07]  /*30d0*/  FFMA R37, R2, R3, R37 ;  /* 0x0000000302257223 */ /* 0x000fce0000000025 */
.L_x_69:
[----:B------:R-:W-:Y:S05]  /*30e0*/  BSYNC.RECONVERGENT B0 ;  /* 0x0000000000007941 */ /* 0x000fea0003800200 */
.L_x_67:
        /* <DEDUP_REMOVED lines=19> */
.L_x_73:
[----:B------:R-:W-:Y:S05]  /*3220*/  BSYNC.RECONVERGENT B5 ;  /* 0x0000000000057941 */ /* 0x000fea0003800200 */
.L_x_72:
        /* <DEDUP_REMOVED lines=39> */
.L_x_75:
[----:B------:R-:W-:Y:S05]  /*34a0*/  BSYNC.RECONVERGENT B5 ;  /* 0x0000000000057941 */ /* 0x000fea0003800200 */
.L_x_74:
[-C--:B------:R-:W-:Y:S01]  /*34b0*/  FFMA R35, R48, R3.reuse, R35 ;  /* 0x0000000330237223 */ /* 0x080fe20000000023 */
[-C--:B------:R-:W-:Y:S01]  /*34c0*/  FFMA R32, R51, R3.reuse, R32 ;  /* 0x0000000333207223 */ /* 0x080fe20000000020 */
[----:B------:R-:W-:-:S07]  /*34d0*/  FFMA R33, R50, R3, R33 ;  /* 0x0000000332217223 */ /* 0x000fce0000000021 */
.L_x_71:
[----:B------:R-:W-:Y:S05]  /*34e0*/  BSYNC.RECONVERGENT B4 ;  /* 0x0000000000047941 */ /* 0x000fea0003800200 */
.L_x_70:
[----:B------:R-:W-:Y:S01]  /*34f0*/  IADD3 R49, PT, PT, R49, 0x2, RZ ;  /* 0x0000000231317810 */ /* 0x000fe20007ffe0ff */
[----:B------:R-:W-:Y:S06]  /*3500*/  @P3 BRA `(.L_x_76) ;  /* 0xfffffff4001c3947 */ /* 0x000fec000383ffff */
[----:B------:R-:W-:Y:S05]  /*3510*/  BSYNC.RECONVERGENT B3 ;  /* 0x0000000000037941 */ /* 0x000fea0003800200 */
.L_x_57:
[----:B------:R-:W-:Y:S05]  /*3520*/  @P2 BRA `(.L_x_77) ;  /* 0xfffffff000fc2947 */ /* 0x000fea000383ffff */
.L_x_56:
[----:B------:R-:W-:Y:S05]  /*3530*/  BSYNC.RECONVERGENT B2 ;  /* 0x0000000000027941 */ /* 0x000fea0003800200 */
.L_x_55:
[----:B-1----:R-:W1:Y:S01]  /*3540*/  LDC.64 R2, c[0x0][0x438] ;  /* 0x00010e00ff027b82 */ /* 0x002e620000000a00 */
[----:B------:R-:W2:Y:S01]  /*3550*/  LDCU UR5, c[0x0][0x41c] ;  /* 0x00008380ff0577ac */ /* 0x000ea20008000800 */
[----:B------:R-:W3:Y:S06]  /*3560*/  LDCU.U8 UR4, c[0x0][0x458] ;  /* 0x00008b00ff0477ac */ /* 0x000eec0008000000 */
[----:B------:R-:W4:Y:S08]  /*3570*/  LDC.64 R4, c[0x0][0x440] ;  /* 0x00011000ff047b82 */ /* 0x000f300000000a00 */
[----:B------:R-:W5:Y:S01]  /*3580*/  LDC.64 R6, c[0x0][0x448] ;  /* 0x00011200ff067b82 */ /* 0x000f620000000a00 */
[----:B--2---:R-:W-:Y:S01]  /*3590*/  FFMA R35, -R26, UR5, R35 ;  /* 0x000000051a237c23 */ /* 0x004fe20008000123 */
[----:B------:R-:W-:Y:S01]  /*35a0*/  FFMA R25, -R25, UR5, R32 ;  /* 0x0000000519197c23 */ /* 0x000fe20008000120 */
[----:B------:R-:W-:Y:S01]  /*35b0*/  FFMA R33, -R24, UR5, R33 ;  /* 0x0000000518217c23 */ /* 0x000fe20008000121 */
[----:B---3--:R-:W-:Y:S01]  /*35c0*/  UPRMT UR4, UR4, 0x8880, URZ ;  /* 0x0000888004047896 */ /* 0x008fe200080000ff */
[----:B-1----:R-:W-:-:S03]  /*35d0*/  IMAD.WIDE.U32 R2, R22, 0x4, R2 ;  /* 0x0000000416027825 */ /* 0x002fc600078e0002 */
[----:B------:R-:W-:Y:S02]  /*35e0*/  UISETP.NE.AND UP0, UPT, UR4, 0x1, UPT ;  /* 0x000000010400788c */ /* 0x000fe4000bf05270 */
[----:B------:R1:W-:Y:S01]  /*35f0*/  STG.E desc[UR36][R2.64], R35 ;  /* 0x0000002302007986 */ /* 0x0003e2000c101924 */
[----:B----4-:R-:W-:-:S05]  /*3600*/  IMAD.WIDE.U32 R4, R22, 0x4, R4 ;  /* 0x0000000416047825 */ /* 0x010fca00078e0004 */
[----:B------:R1:W-:Y:S01]  /*3610*/  STG.E desc[UR36][R4.64], R25 ;  /* 0x0000001904007986 */ /* 0x0003e2000c101924 */
[----:B-----5:R-:W-:Y:S01]  /*3620*/  IMAD.WIDE.U32 R22, R22, 0x4, R6 ;  /* 0x0000000416167825 */ /* 0x020fe200078e0006 */
[----:B------:R-:W-:Y:S06]  /*3630*/  BRA.U UP0, `(.L_x_78) ;  /* 0x0000000100307547 */ /* 0x000fec000b800000 */
[----:B------:R-:W2:Y:S01]  /*3640*/  LDCU.64 UR4, c[0x0][0x450] ;  /* 0x00008a00ff0477ac */ /* 0x000ea20008000a00 */
[----:B------:R-:W3:Y:S01]  /*3650*/  LDCU UR6, c[0x0][0x45c] ;  /* 0x00008b80ff0677ac */ /* 0x000ee20008000800 */
[C---:B--2---:R-:W-:Y:S01]  /*3660*/  FADD R0, R27.reuse, -UR4 ;  /* 0x800000041b007e21 */ /* 0x044fe20008000000 */
[----:B-1----:R-:W-:-:S04]  /*3670*/  FADD R2, R27, -UR5 ;  /* 0x800000051b027e21 */ /* 0x002fc80008000000 */
[----:B---3--:R-:W-:Y:S01]  /*3680*/  FSETP.GTU.AND P0, PT, |R0|, UR6, PT ;  /* 0x0000000600007c0b */ /* 0x008fe2000bf0c200 */
[----:B------:R-:W-:Y:S01]  /*3690*/  FMUL R0, R33, R0 ;  /* 0x0000000021007220 */ /* 0x000fe20000400000 */
[----:B------:R-:W-:-:S04]  /*36a0*/  FSETP.GTU.AND P2, PT, |R2|, UR6, PT ;  /* 0x0000000602007c0b */ /* 0x000fc8000bf4c200 */
[----:B------:R-:W-:-:S07]  /*36b0*/  FSETP.GEU.AND P1, PT, R0, RZ, PT ;  /* 0x000000ff0000720b */ /* 0x000fce0003f2e000 */
[----:B------:R-:W-:-:S05]  /*36c0*/  @!P0 FSEL R33, -R33, R33, !P1 ;  /* 0x0000002121218208 */ /* 0x000fca0004800100 */
[----:B------:R-:W-:-:S05]  /*36d0*/  @!P2 FMUL R2, R33, R2 ;  /* 0x000000022102a220 */ /* 0x000fca0000400000 */
[----:B------:R-:W-:-:S04]  /*36e0*/  @!P2 FSETP.GEU.AND P0, PT, R2, RZ, PT ;  /* 0x000000ff0200a20b */ /* 0x000fc80003f0e000 */
[----:B------:R-:W-:-:S09]  /*36f0*/  @!P2 FSEL R33, -R33, R33, !P0 ;  /* 0x000000212121a208 */ /* 0x000fd20004000100 */
.L_x_78:
[----:B------:R-:W-:Y:S01]  /*3700*/  STG.E desc[UR36][R22.64], R33 ;  /* 0x0000002116007986 */ /* 0x000fe2000c101924 */
[----:B------:R-:W-:Y:S05]  /*3710*/  EXIT ;  /* 0x000000000000794d */ /* 0x000fea0003800000 */
        .weak           $__internal_0_$__cuda_sm20_sqrt_rn_f32_slowpath
        .type           $__internal_0_$__cuda_sm20_sqrt_rn_f32_slowpath,@function
        .size           $__internal_0_$__cuda_sm20_sqrt_rn_f32_slowpath,($__internal_1_$__cuda_sm3x_div_rn_noftz_f32_slowpath - $__internal_0_$__cuda_sm20_sqrt_rn_f32_slowpath)
$__internal_0_$__cuda_sm20_sqrt_rn_f32_slowpath:
[----:B------:R-:W-:-:S13]  /*3720*/  LOP3.LUT P0, RZ, R2, 0x7fffffff, RZ, 0xc0, !PT ;  /* 0x7fffffff02ff7812 */ /* 0x000fda000780c0ff */
[----:B------:R-:W-:Y:S01]  /*3730*/  @!P0 MOV R3, R2 ;  /* 0x0000000200038202 */ /* 0x000fe20000000f00 */
[----:B------:R-:W-:Y:S06]  /*3740*/  @!P0 BRA `(.L_x_79) ;  /* 0x0000000000408947 */ /* 0x000fec0003800000 */
[----:B------:R-:W-:-:S13]  /*3750*/  FSETP.GEU.FTZ.AND P0, PT, R2, RZ, PT ;  /* 0x000000ff0200720b */ /* 0x000fda0003f1e000 */
[----:B------:R-:W-:Y:S01]  /*3760*/  @!P0 MOV R3, 0x7fffffff ;  /* 0x7fffffff00038802 */ /* 0x000fe20000000f00 */
[----:B------:R-:W-:Y:S06]  /*3770*/  @!P0 BRA `(.L_x_79) ;  /* 0x0000000000348947 */ /* 0x000fec0003800000 */
[----:B------:R-:W-:-:S13]  /*3780*/  FSETP.GTU.FTZ.AND P0, PT, |R2|, +INF , PT ;  /* 0x7f8000000200780b */ /* 0x000fda0003f1c200 */
[----:B------:R-:W-:Y:S01]  /*3790*/  @P0 FADD.FTZ R3, R2, 1 ;  /* 0x3f80000002030421 */ /* 0x000fe20000010000 */
[----:B------:R-:W-:Y:S06]  /*37a0*/  @P0 BRA `(.L_x_79) ;  /* 0x0000000000280947 */ /* 0x000fec0003800000 */
[----:B------:R-:W-:-:S13]  /*37b0*/  FSETP.NEU.FTZ.AND P0, PT, |R2|, +INF , PT ;  /* 0x7f8000000200780b */ /* 0x000fda0003f1d200 */
[----:B------:R-:W-:-:S04]  /*37c0*/  @P0 FFMA R52, R2, 1.84467440737095516160e+19, RZ ;  /* 0x5f80000002340823 */ /* 0x000fc800000000ff */
[----:B------:R-:W0:Y:S02]  /*37d0*/  @P0 MUFU.RSQ R3, R52 ;  /* 0x0000003400030308 */ /* 0x000e240000001400 */
[----:B0-----:R-:W-:Y:S01]  /*37e0*/  @P0 FMUL.FTZ R53, R52, R3 ;  /* 0x0000000334350220 */ /* 0x001fe20000410000 */
[----:B------:R-:W-:Y:S01]  /*37f0*/  @P0 FMUL.FTZ R55, R3, 0.5 ;  /* 0x3f00000003370820 */ /* 0x000fe20000410000 */
[----:B------:R-:W-:Y:S02]  /*3800*/  @!P0 MOV R3, R2 ;  /* 0x0000000200038202 */ /* 0x000fe40000000f00 */
[----:B------:R-:W-:-:S04]  /*3810*/  @P0 FADD.FTZ R54, -R53, -RZ ;  /* 0x800000ff35360221 */ /* 0x000fc80000010100 */
[----:B------:R-:W-:-:S04]  /*3820*/  @P0 FFMA R54, R53, R54, R52 ;  /* 0x0000003635360223 */ /* 0x000fc80000000034 */
[----:B------:R-:W-:-:S04]  /*3830*/  @P0 FFMA R54, R54, R55, R53 ;  /* 0x0000003736360223 */ /* 0x000fc80000000035 */
[----:B------:R-:W-:-:S07]  /*3840*/  @P0 FMUL.FTZ R3, R54, 2.3283064365386962891e-10 ;  /* 0x2f80000036030820 */ /* 0x000fce0000410000 */
.L_x_79:
[----:B------:R-:W-:Y:S01]  /*3850*/  MOV R55, R3 ;  /* 0x0000000300377202 */ /* 0x000fe20000000f00 */
[----:B------:R-:W-:Y:S01]  /*3860*/  HFMA2 R3, -RZ, RZ, 0, 0 ;  /* 0x00000000ff037431 */ /* 0x000fe200000001ff */
[----:B------:R-:W-:-:S04]  /*3870*/  MOV R2, R56 ;  /* 0x0000003800027202 */ /* 0x000fc80000000f00 */
[----:B------:R-:W-:Y:S05]  /*3880*/  RET.REL.NODEC R2 `(_Z25FirstTimeForceCalculationiPiS_PfS0_S0_fS0_fffS0_ffffffffffffS_S_ffS0_S0_S0_S0_S0_S0_ffbf) ;  /* 0xffffffc402dc7950 */ /* 0x000fea0003c3ffff */
        .weak           $__internal_1_$__cuda_sm3x_div_rn_noftz_f32_slowpath
        .type           $__internal_1_$__cuda_sm3x_div_rn_noftz_f32_slowpath,@function
        .size           $__internal_1_$__cuda_sm3x_div_rn_noftz_f32_slowpath,(.L_x_203 - $__internal_1_$__cuda_sm3x_div_rn_noftz_f32_slowpath)
$__internal_1_$__cuda_sm3x_div_rn_noftz_f32_slowpath:
[----:B------:R-:W-:Y:S01]  /*3890*/  SHF.R.U32.HI R54, RZ, 0x17, R3 ;  /* 0x00000017ff367819 */ /* 0x000fe20000011603 */
[----:B------:R-:W-:Y:S01]  /*38a0*/  BSSY.RECONVERGENT B0, `(.L_x_80) ;  /* 0x0000062000007945 */ /* 0x000fe20003800200 */
[----:B------:R-:W-:Y:S02]  /*38b0*/  SHF.R.U32.HI R53, RZ, 0x17, R2 ;  /* 0x00000017ff357819 */ /* 0x000fe40000011602 */
[----:B------:R-:W-:Y:S02]  /*38c0*/  LOP3.LUT R58, R54, 0xff, RZ, 0xc0, !PT ;  /* 0x000000ff363a7812 */ /* 0x000fe400078ec0ff */
[----:B------:R-:W-:Y:S02]  /*38d0*/  LOP3.LUT R57, R53, 0xff, RZ, 0xc0, !PT ;  /* 0x000000ff35397812 */ /* 0x000fe400078ec0ff */
[----:B------:R-:W-:Y:S02]  /*38e0*/  IADD3 R56, PT, PT, R58, -0x1, RZ ;  /* 0xffffffff3a387810 */ /* 0x000fe40007ffe0ff */
[----:B------:R-:W-:-:S02]  /*38f0*/  IADD3 R54, PT, PT, R57, -0x1, RZ ;  /* 0xffffffff39367810 */ /* 0x000fc40007ffe0ff */
[----:B------:R-:W-:-:S04]  /*3900*/  ISETP.GT.U32.AND P0, PT, R56, 0xfd, PT ;  /* 0x000000fd3800780c */ /* 0x000fc80003f04070 */
[----:B------:R-:W-:-:S13]  /*3910*/  ISETP.GT.U32.OR P0, PT, R54, 0xfd, P0 ;  /* 0x000000fd3600780c */ /* 0x000fda0000704470 */
[----:B------:R-:W-:Y:S01]  /*3920*/  @!P0 MOV R53, RZ ;  /* 0x000000ff00358202 */ /* 0x000fe20000000f00 */
[----:B------:R-:W-:Y:S06]  /*3930*/  @!P0 BRA `(.L_x_81) ;  /* 0x00000000005c8947 */ /* 0x000fec0003800000 */
[----:B------:R-:W-:Y:S02]  /*3940*/  FSETP.GTU.FTZ.AND P0, PT, |R2|, +INF , PT ;  /* 0x7f8000000200780b */ /* 0x000fe40003f1c200 */
[----:B------:R-:W-:-:S04]  /*3950*/  FSETP.GTU.FTZ.AND P1, PT, |R3|, +INF , PT ;  /* 0x7f8000000300780b */ /* 0x000fc80003f3c200 */
[----:B------:R-:W-:-:S13]  /*3960*/  PLOP3.LUT P0, PT, P0, P1, PT, 0xf8, 0x8f ;  /* 0x00000000008f781c */ /* 0x000fda0000703f70 */
[----:B------:R-:W-:Y:S05]  /*3970*/  @P0 BRA `(.L_x_82) ;  /* 0x00000004004c0947 */ /* 0x000fea0003800000 */
[----:B------:R-:W-:-:S13]  /*3980*/  LOP3.LUT P0, RZ, R3, 0x7fffffff, R2, 0xc8, !PT ;  /* 0x7fffffff03ff7812 */ /* 0x000fda000780c802 */
[----:B------:R-:W-:Y:S05]  /*3990*/  @!P0 BRA `(.L_x_83) ;  /* 0x00000004003c8947 */ /* 0x000fea0003800000 */
[C---:B------:R-:W-:Y:S02]  /*39a0*/  FSETP.NEU.FTZ.AND P4, PT, |R2|.reuse, +INF , PT ;  /* 0x7f8000000200780b */ /* 0x040fe40003f9d200 */
[----:B------:R-:W-:Y:S02]  /*39b0*/  FSETP.NEU.FTZ.AND P1, PT, |R3|, +INF , PT ;  /* 0x7f8000000300780b */ /* 0x000fe40003f3d200 */
[----:B------:R-:W-:-:S11]  /*39c0*/  FSETP.NEU.FTZ.AND P0, PT, |R2|, +INF , PT ;  /* 0x7f8000000200780b */ /* 0x000fd60003f1d200 */
[----:B------:R-:W-:Y:S05]  /*39d0*/  @!P1 BRA !P4, `(.L_x_83) ;  /* 0x00000004002c9947 */ /* 0x000fea0006000000 */
[----:B------:R-:W-:-:S04]  /*39e0*/  LOP3.LUT P4, RZ, R2, 0x7fffffff, RZ, 0xc0, !PT ;  /* 0x7fffffff02ff7812 */ /* 0x000fc8000788c0ff */
[----:B------:R-:W-:-:S13]  /*39f0*/  PLOP3.LUT P1, PT, P1, P4, PT, 0x2f, 0xf2 ;  /* 0x0000000000f2781c */ /* 0x000fda0000f28577 */
[----:B------:R-:W-:Y:S05]  /*3a00*/  @P1 BRA `(.L_x_84) ;  /* 0x0000000400181947 */ /* 0x000fea0003800000 */
[----:B------:R-:W-:-:S04]  /*3a10*/  LOP3.LUT P1, RZ, R3, 0x7fffffff, RZ, 0xc0, !PT ;  /* 0x7fffffff03ff7812 */ /* 0x000fc8000782c0ff */
[----:B------:R-:W-:-:S13]  /*3a20*/  PLOP3.LUT P0, PT, P0, P1, PT, 0x2f, 0xf2 ;  /* 0x0000000000f2781c */ /* 0x000fda0000702577 */
[----:B------:R-:W-:Y:S05]  /*3a30*/  @P0 BRA `(.L_x_85) ;  /* 0x0000000400000947 */ /* 0x000fea0003800000 */
[----:B------:R-:W-:Y:S02]  /*3a40*/  ISETP.GE.AND P0, PT, R54, RZ, PT ;  /* 0x000000ff3600720c */ /* 0x000fe40003f06270 */
[----:B------:R-:W-:-:S11]  /*3a50*/  ISETP.GE.AND P1, PT, R56, RZ, PT ;  /* 0x000000ff3800720c */ /* 0x000fd60003f26270 */
[----:B------:R-:W-:Y:S01]  /*3a60*/  @P0 MOV R53, RZ ;  /* 0x000000ff00350202 */ /* 0x000fe20000000f00 */
[----:B------:R-:W-:Y:S01]  /*3a70*/  @!P0 FFMA R2, R2, 1.84467440737095516160e+19, RZ ;  /* 0x5f80000002028823 */ /* 0x000fe200000000ff */
[----:B------:R-:W-:Y:S01]  /*3a80*/  @!P0 MOV R53, 0xffffffc0 ;  /* 0xffffffc000358802 */ /* 0x000fe20000000f00 */
[----:B------:R-:W-:-:S03]  /*3a90*/  @!P1 FFMA R3, R3, 1.84467440737095516160e+19, RZ ;  /* 0x5f80000003039823 */ /* 0x000fc600000000ff */
[----:B------:R-:W-:-:S07]  /*3aa0*/  @!P1 IADD3 R53, PT, PT, R53, 0x40, RZ ;  /* 0x0000004035359810 */ /* 0x000fce0007ffe0ff */
.L_x_81:
[----:B------:R-:W-:Y:S01]  /*3ab0*/  LEA R54, R58, 0xc0800000, 0x17 ;  /* 0xc08000003a367811 */ /* 0x000fe200078eb8ff */
[----:B------:R-:W-:Y:S01]  /*3ac0*/  BSSY.RECONVERGENT B1, `(.L_x_86) ;  /* 0x0000036000017945 */ /* 0x000fe20003800200 */
[----:B------:R-:W-:Y:S02]  /*3ad0*/  IADD3 R57, PT, PT, R57, -0x7f, RZ ;  /* 0xffffff8139397810 */ /* 0x000fe40007ffe0ff */
[----:B------:R-:W-:Y:S02]  /*3ae0*/  IADD3 R54, PT, PT, -R54, R3, RZ ;  /* 0x0000000336367210 */ /* 0x000fe40007ffe1ff */
[C---:B------:R-:W-:Y:S01]  /*3af0*/  IADD3 R58, PT, PT, R57.reuse, 0x7f, -R58 ;  /* 0x0000007f393a7810 */ /* 0x040fe20007ffe83a */
[----:B------:R-:W-:Y:S01]  /*3b00*/  IMAD R2, R57, -0x800000, R2 ;  /* 0xff80000039027824 */ /* 0x000fe200078e0202 */
[----:B------:R-:W0:Y:S01]  /*3b10*/  MUFU.RCP R3, R54 ;  /* 0x0000003600037308 */ /* 0x000e220000001000 */
[----:B------:R-:W-:Y:S01]  /*3b20*/  FADD.FTZ R59, -R54, -RZ ;  /* 0x800000ff363b7221 */ /* 0x000fe20000010100 */
[----:B------:R-:W-:-:S03]  /*3b30*/  IADD3 R58, PT, PT, R58, R53, RZ ;  /* 0x000000353a3a7210 */ /* 0x000fc60007ffe0ff */
[----:B0-----:R-:W-:-:S04]  /*3b40*/  FFMA R56, R3, R59, 1 ;  /* 0x3f80000003387423 */ /* 0x001fc8000000003b */
[----:B------:R-:W-:-:S04]  /*3b50*/  FFMA R3, R3, R56, R3 ;  /* 0x0000003803037223 */ /* 0x000fc80000000003 */
[----:B------:R-:W-:-:S04]  /*3b60*/  FFMA R56, R2, R3, RZ ;  /* 0x0000000302387223 */ /* 0x000fc800000000ff */
[----:B------:R-:W-:-:S04]  /*3b70*/  FFMA R57, R59, R56, R2 ;  /* 0x000000383b397223 */ /* 0x000fc80000000002 */
[----:B------:R-:W-:-:S04]  /*3b80*/  FFMA R56, R3, R57, R56 ;  /* 0x0000003903387223 */ /* 0x000fc80000000038 */
[----:B------:R-:W-:-:S04]  /*3b90*/  FFMA R59, R59, R56, R2 ;  /* 0x000000383b3b7223 */ /* 0x000fc80000000002 */
[----:B------:R-:W-:-:S05]  /*3ba0*/  FFMA R2, R3, R59, R56 ;  /* 0x0000003b03027223 */ /* 0x000fca0000000038 */
[----:B------:R-:W-:-:S04]  /*3bb0*/  SHF.R.U32.HI R53, RZ, 0x17, R2 ;  /* 0x00000017ff357819 */ /* 0x000fc80000011602 */
[----:B------:R-:W-:-:S04]  /*3bc0*/  LOP3.LUT R53, R53, 0xff, RZ, 0xc0, !PT ;  /* 0x000000ff35357812 */ /* 0x000fc800078ec0ff */
[----:B------:R-:W-:-:S04]  /*3bd0*/  IADD3 R57, PT, PT, R53, R58, RZ ;  /* 0x0000003a35397210 */ /* 0x000fc80007ffe0ff */
[----:B------:R-:W-:-:S04]  /*3be0*/  IADD3 R53, PT, PT, R57, -0x1, RZ ;  /* 0xffffffff39357810 */ /* 0x000fc80007ffe0ff */
[----:B------:R-:W-:-:S13]  /*3bf0*/  ISETP.GE.U32.AND P0, PT, R53, 0xfe, PT ;  /* 0x000000fe3500780c */ /* 0x000fda0003f06070 */
[----:B------:R-:W-:Y:S05]  /*3c00*/  @!P0 BRA `(.L_x_87) ;  /* 0x0000000000808947 */ /* 0x000fea0003800000 */
[----:B------:R-:W-:-:S13]  /*3c10*/  ISETP.GT.AND P0, PT, R57, 0xfe, PT ;  /* 0x000000fe3900780c */ /* 0x000fda0003f04270 */
[----:B------:R-:W-:Y:S05]  /*3c20*/  @P0 BRA `(.L_x_88) ;  /* 0x00000000006c0947 */ /* 0x000fea0003800000 */
[----:B------:R-:W-:-:S13]  /*3c30*/  ISETP.GE.AND P0, PT, R57, 0x1, PT ;  /* 0x000000013900780c */ /* 0x000fda0003f06270 */
[----:B------:R-:W-:Y:S05]  /*3c40*/  @P0 BRA `(.L_x_89) ;  /* 0x0000000000740947 */ /* 0x000fea0003800000 */
[----:B------:R-:W-:Y:S02]  /*3c50*/  ISETP.GE.AND P0, PT, R57, -0x18, PT ;  /* 0xffffffe83900780c */ /* 0x000fe40003f06270 */
[----:B------:R-:W-:-:S11]  /*3c60*/  LOP3.LUT R2, R2, 0x80000000, RZ, 0xc0, !PT ;  /* 0x8000000002027812 */ /* 0x000fd600078ec0ff */
[----:B------:R-:W-:Y:S05]  /*3c70*/  @!P0 BRA `(.L_x_89) ;  /* 0x0000000000688947 */ /* 0x000fea0003800000 */
[CCC-:B------:R-:W-:Y:S01]  /*3c80*/  FFMA.RP R53, R3.reuse, R59.reuse, R56.reuse ;  /* 0x0000003b03357223 */ /* 0x1c0fe20000008038 */
[CCC-:B------:R-:W-:Y:S01]  /*3c90*/  FFMA.RM R54, R3.reuse, R59.reuse, R56.reuse ;  /* 0x0000003b03367223 */ /* 0x1c0fe20000004038 */
[----:B------:R-:W-:Y:S01]  /*3ca0*/  FFMA.RZ R3, R3, R59, R56 ;  /* 0x0000003b03037223 */ /* 0x000fe2000000c038 */
[C---:B------:R-:W-:Y:S02]  /*3cb0*/  ISETP.NE.AND P1, PT, R57.reuse, RZ, PT ;  /* 0x000000ff3900720c */ /* 0x040fe40003f25270 */
[----:B------:R-:W-:Y:S02]  /*3cc0*/  ISETP.NE.AND P4, PT, R57, RZ, PT ;  /* 0x000000ff3900720c */ /* 0x000fe40003f85270 */
[----:B------:R-:W-:Y:S02]  /*3cd0*/  LOP3.LUT R3, R3, 0x7fffff, RZ, 0xc0, !PT ;  /* 0x007fffff03037812 */ /* 0x000fe400078ec0ff */
[----:B------:R-:W-:Y:S02]  /*3ce0*/  FSETP.NEU.FTZ.AND P0, PT, R53, R54, PT ;  /* 0x000000363500720b */ /* 0x000fe40003f1d000 */
[----:B------:R-:W-:-:S02]  /*3cf0*/  LOP3.LUT R3, R3, 0x800000, RZ, 0xfc, !PT ;  /* 0x0080000003037812 */ /* 0x000fc400078efcff */
[C---:B------:R-:W-:Y:S02]  /*3d00*/  IADD3 R54, PT, PT, R57.reuse, 0x20, RZ ;  /* 0x0000002039367810 */ /* 0x040fe40007ffe0ff */
[----:B------:R-:W-:Y:S02]  /*3d10*/  IADD3 R53, PT, PT, -R57, RZ, RZ ;  /* 0x000000ff39357210 */ /* 0x000fe40007ffe1ff */
[----:B------:R-:W-:-:S04]  /*3d20*/  SHF.L.U32 R54, R3, R54, RZ ;  /* 0x0000003603367219 */ /* 0x000fc800000006ff */
[----:B------:R-:W-:Y:S02]  /*3d30*/  ISETP.NE.AND P1, PT, R54, RZ, P1 ;  /* 0x000000ff3600720c */ /* 0x000fe40000f25270 */
[----:B------:R-:W-:Y:S02]  /*3d40*/  SEL R54, R53, RZ, P4 ;  /* 0x000000ff35367207 */ /* 0x000fe40002000000 */
[----:B------:R-:W-:Y:S02]  /*3d50*/  PLOP3.LUT P0, PT, P0, P1, PT, 0xf8, 0x8f ;  /* 0x00000000008f781c */ /* 0x000fe40000703f70 */
[----:B------:R-:W-:Y:S02]  /*3d60*/  SHF.R.U32.HI R54, RZ, R54, R3 ;  /* 0x00000036ff367219 */ /* 0x000fe40000011603 */
[----:B------:R-:W-:Y:S02]  /*3d70*/  SEL R3, RZ, 0x1, !P0 ;  /* 0x00000001ff037807 */ /* 0x000fe40004000000 */
[----:B------:R-:W-:-:S04]  /*3d80*/  SHF.R.U32.HI R56, RZ, 0x1, R54 ;  /* 0x00000001ff387819 */ /* 0x000fc80000011636 */
[----:B------:R-:W-:-:S04]  /*3d90*/  LOP3.LUT R3, R3, 0x1, R56, 0xf8, !PT ;  /* 0x0000000103037812 */ /* 0x000fc800078ef838 */
[----:B------:R-:W-:-:S04]  /*3da0*/  LOP3.LUT R3, R3, R54, RZ, 0xc0, !PT ;  /* 0x0000003603037212 */ /* 0x000fc800078ec0ff */
[----:B------:R-:W-:-:S04]  /*3db0*/  IADD3 R3, PT, PT, R56, R3, RZ ;  /* 0x0000000338037210 */ /* 0x000fc80007ffe0ff */
[----:B------:R-:W-:Y:S01]  /*3dc0*/  LOP3.LUT R2, R3, R2, RZ, 0xfc, !PT ;  /* 0x0000000203027212 */ /* 0x000fe200078efcff */
[----:B------:R-:W-:Y:S06]  /*3dd0*/  BRA `(.L_x_89) ;  /* 0x0000000000107947 */ /* 0x000fec0003800000 */
.L_x_88:
[----:B------:R-:W-:-:S04]  /*3de0*/  LOP3.LUT R2, R2, 0x80000000, RZ, 0xc0, !PT ;  /* 0x8000000002027812 */ /* 0x000fc800078ec0ff */
[----:B------:R-:W-:Y:S01]  /*3df0*/  LOP3.LUT R2, R2, 0x7f800000, RZ, 0xfc, !PT ;  /* 0x7f80000002027812 */ /* 0x000fe200078efcff */
[----:B------:R-:W-:Y:S06]  /*3e00*/  BRA `(.L_x_89) ;  /* 0x0000000000047947 */ /* 0x000fec0003800000 */
.L_x_87:
[----:B------:R-:W-:-:S07]  /*3e10*/  LEA R2, R58, R2, 0x17 ;  /* 0x000000023a027211 */ /* 0x000fce00078eb8ff */
.L_x_89:
[----:B------:R-:W-:Y:S05]  /*3e20*/  BSYNC.RECONVERGENT B1 ;  /* 0x0000000000017941 */ /* 0x000fea0003800200 */
.L_x_86:
[----:B------:R-:W-:Y:S05]  /*3e30*/  BRA `(.L_x_90) ;  /* 0x0000000000207947 */ /* 0x000fea0003800000 */
.L_x_85:
[----:B------:R-:W-:-:S04]  /*3e40*/  LOP3.LUT R2, R3, 0x80000000, R2, 0x48, !PT ;  /* 0x8000000003027812 */ /* 0x000fc800078e4802 */
[----:B------:R-:W-:Y:S01]  /*3e50*/  LOP3.LUT R2, R2, 0x7f800000, RZ, 0xfc, !PT ;  /* 0x7f80000002027812 */ /* 0x000fe200078efcff */
[----:B------:R-:W-:Y:S06]  /*3e60*/  BRA `(.L_x_90) ;  /* 0x0000000000147947 */ /* 0x000fec0003800000 */
.L_x_84:
[----:B------:R-:W-:Y:S01]  /*3e70*/  LOP3.LUT R2, R3, 0x80000000, R2, 0x48, !PT ;  /* 0x8000000003027812 */ /* 0x000fe200078e4802 */
[----:B------:R-:W-:Y:S06]  /*3e80*/  BRA `(.L_x_90) ;  /* 0x00000000000c7947 */ /* 0x000fec0003800000 */
.L_x_83:
[----:B------:R-:W0:Y:S01]  /*3e90*/  MUFU.RSQ R2, -QNAN ;  /* 0xffc0000000027908 */ /* 0x000e220000001400 */
[----:B------:R-:W-:Y:S05]  /*3ea0*/  BRA `(.L_x_90) ;  /* 0x0000000000047947 */ /* 0x000fea0003800000 */
.L_x_82:
[----:B------:R-:W-:-:S07]  /*3eb0*/  FADD.FTZ R2, R2, R3 ;  /* 0x0000000302027221 */ /* 0x000fce0000010000 */
.L_x_90:
[----:B------:R-:W-:Y:S05]  /*3ec0*/  BSYNC.RECONVERGENT B0 ;  /* 0x0000000000007941 */ /* 0x000fea0003800200 */
.L_x_80:
[----:B------:R-:W-:Y:S01]  /*3ed0*/  HFMA2 R3, -RZ, RZ, 0, 0 ;  /* 0x00000000ff037431 */ /* 0x000fe200000001ff */
[----:B0-----:R-:W-:Y:S02]  /*3ee0*/  MOV R53, R2 ;  /* 0x0000000200357202 */ /* 0x001fe40000000f00 */
[----:B------:R-:W-:-:S04]  /*3ef0*/  MOV R2, R52 ;  /* 0x0000003400027202 */ /* 0x000fc80000000f00 */
[----:B------:R-:W-:Y:S05]  /*3f00*/  RET.REL.NODEC R2 `(_Z25FirstTimeForceCalculationiPiS_PfS0_S0_fS0_fffS0_ffffffffffffS_S_ffS0_S0_S0_S0_S0_S0_ffbf) ;  /* 0xffffffc0023c7950 */ /* 0x000fea0003c3ffff */
.L_x_91:
[----:B------:R-:W-:-:S00]  /*3f10*/  BRA `(.L_x_91) ;  /* 0xfffffffc00fc7947 */ /* 0x000fc0000383ffff */
[----:B------:R-:W-:-:S00]  /*3f20*/  NOP ;  /* 0x0000000000007918 */ /* 0x000fc00000000000 */
        /* <DEDUP_REMOVED lines=13> */
.L_x_203:


//--------------------- .text._Z9IntegrateiPiS_PfS0_S0_fS0_fffS0_ffffffffffffS_S_ffS0_S0_S0_S0_S0_S0_ffbf --------------------------
	.section	.text._Z9IntegrateiPiS_PfS0_S0_fS0_fffS0_ffffffffffffS_S_ffS0_S0_S0_S0_S0_S0_ffbf,"ax",@progbits
	.align	128
        .global         _Z9IntegrateiPiS_PfS0_S0_fS0_fffS0_ffffffffffffS_S_ffS0_S0_S0_S0_S0_S0_ffbf
        .type           _Z9IntegrateiPiS_PfS0_S0_fS0_fffS0_ffffffffffffS_S_ffS0_S0_S0_S0_S0_S0_ffbf,@function
        .size           _Z9IntegrateiPiS_PfS0_S0_fS0_fffS0_ffffffffffffS_S_ffS0_S0_S0_S0_S0_S0_ffbf,(.L_x_205 - _Z9IntegrateiPiS_PfS0_S0_fS0_fffS0_ffffffffffffS_S_ffS0_S0_S0_S0_S0_S0_ffbf)
        .other          _Z9IntegrateiPiS_PfS0_S0_fS0_fffS0_ffffffffffffS_S_ffS0_S0_S0_S0_S0_S0_ffbf,@"STO_CUDA_ENTRY STV_DEFAULT"
_Z9IntegrateiPiS_PfS0_S0_fS0_fffS0_ffffffffffffS_S_ffS0_S0_S0_S0_S0_S0_ffbf:
.text._Z9IntegrateiPiS_PfS0_S0_fS0_fffS0_ffffffffffffS_S_ffS0_S0_S0_S0_S0_S0_ffbf:
        /* <DEDUP_REMOVED lines=10> */
[----:B------:R-:W1:Y:S01]  /*00a0*/  LDCU.64 UR36, c[0x0][0x358] ;  /* 0x00006b00ff2477ac */ /* 0x000e620008000a00 */
[----:B------:R-:W-:-:S06]  /*00b0*/  IMAD R9, R46, 0xc0, R15 ;  /* 0x000000c02e097824 */ /* 0x000fcc00078e020f */
[----:B------:R-:W2:Y:S08]  /*00c0*/  LDC.64 R26, c[0x0][0x420] ;  /* 0x00010800ff1a7b82 */ /* 0x000eb00000000a00 */
[----:B------:R-:W3:Y:S08]  /*00d0*/  LDC.64 R24, c[0x0][0x428] ;  /* 0x00010a00ff187b82 */ /* 0x000ef00000000a00 */
[----:B------:R-:W4:Y:S01]  /*00e0*/  LDC.64 R22, c[0x0][0x430] ;  /* 0x00010c00ff167b82 */ /* 0x000f220000000a00 */
[----:B0-----:R-:W-:-:S05]  /*00f0*/  IMAD.WIDE.U32 R30, R9, 0x4, R30 ;  /* 0x00000004091e7825 */ /* 0x001fca00078e001e */
[----:B-1----:R-:W4:Y:S01]  /*0100*/  LDG.E R2, desc[UR36][R30.64] ;  /* 0x000000241e027981 */ /* 0x002f22000c1e1900 */
[C---:B--2---:R-:W-:Y:S01]  /*0110*/  IMAD.WIDE.U32 R26, R9.reuse, 0x4, R26 ;  /* 0x00000004091a7825 */ /* 0x044fe200078e001a */
[----:B------:R-:W0:Y:S04]  /*0120*/  LDC R7, c[0x0][0x3ec] ;  /* 0x0000fb00ff077b82 */ /* 0x000e280000000800 */
[----:B------:R1:W5:Y:S01]  /*0130*/  LDG.E R6, desc[UR36][R26.64] ;  /* 0x000000241a067981 */ /* 0x000362000c1e1900 */
[----:B---3--:R-:W-:-:S05]  /*0140*/  IMAD.WIDE.U32 R24, R9, 0x4, R24 ;  /* 0x0000000409187825 */ /* 0x008fca00078e0018 */
[----:B------:R1:W5:Y:S01]  /*0150*/  LDG.E R10, desc[UR36][R24.64] ;  /* 0x00000024180a7981 */ /* 0x000362000c1e1900 */
[----:B----4-:R-:W-:-:S05]  /*0160*/  IMAD.WIDE.U32 R22, R9, 0x4, R22 ;  /* 0x0000000409167825 */ /* 0x010fca00078e0016 */
[----:B------:R1:W5:Y:S01]  /*0170*/  LDG.E R8, desc[UR36][R22.64] ;  /* 0x0000002416087981 */ /* 0x000362000c1e1900 */
[----:B0-----:R-:W0:Y:S01]  /*0180*/  MUFU.RCP R3, R7 ;  /* 0x0000000700037308 */ /* 0x001e220000001000 */
[----:B------:R-:W2:Y:S01]  /*0190*/  LDC R0, c[0x0][0x2f8] ;  /* 0x0000be00ff007b82 */ /* 0x000ea20000000800 */
[----:B------:R-:W-:Y:S01]  /*01a0*/  BSSY.RECONVERGENT B2, `(.L_x_92) ;  /* 0x000000d000027945 */ /* 0x000fe20003800200 */
[----:B0-----:R-:W-:-:S04]  /*01b0*/  FFMA R4, R3, -R7, 1 ;  /* 0x3f80000003047423 */ /* 0x001fc80000000807 */
[----:B------:R-:W-:Y:S01]  /*01c0*/  FFMA R3, R3, R4, R3 ;  /* 0x0000000403037223 */ /* 0x000fe20000000003 */
[----:B------:R-:W0:Y:S03]  /*01d0*/  FCHK P0, R2, R7 ;  /* 0x0000000702007302 */ /* 0x000e260000000000 */
[----:B------:R-:W-:-:S04]  /*01e0*/  FFMA R4, R2, R3, RZ ;  /* 0x0000000302047223 */ /* 0x000fc800000000ff */
[----:B------:R-:W-:-:S04]  /*01f0*/  FFMA R5, R4, -R7, R2 ;  /* 0x8000000704057223 */ /* 0x000fc80000000002 */
[----:B------:R-:W-:Y:S01]  /*0200*/  FFMA R11, R3, R5, R4 ;  /* 0x00000005030b7223 */ /* 0x000fe20000000004 */
[----:B012---:R-:W-:Y:S06]  /*0210*/  @!P0 BRA `(.L_x_93) ;  /* 0x0000000000148947 */ /* 0x007fec0003800000 */
[----:B------:R-:W0:Y:S01]  /*0220*/  LDCU UR4, c[0x0][0x3ec] ;  /* 0x00007d80ff0477ac */ /* 0x000e220008000800 */
[----:B------:R-:W-:Y:S02]  /*0230*/  MOV R18, 0x260 ;  /* 0x0000026000127802 */ /* 0x000fe40000000f00 */
[----:B0-----:R-:W-:-:S07]  /*0240*/  MOV R3, UR4 ;  /* 0x0000000400037c02 */ /* 0x001fce0008000f00 */
[----:B-----5:R-:W-:Y:S05]  /*0250*/  CALL.REL.NOINC `($__internal_3_$__cuda_sm3x_div_rn_noftz_f32_slowpath) ;  /* 0x0000004000647944 */ /* 0x020fea0003c00000 */
[----:B------:R-:W-:-:S07]  /*0260*/  MOV R11, R65 ;  /* 0x00000041000b7202 */ /* 0x000fce0000000f00 */
.L_x_93:
[----:B------:R-:W-:Y:S05]  /*0270*/  BSYNC.RECONVERGENT B2 ;  /* 0x0000000000027941 */ /* 0x000fea0003800200 */
.L_x_92:
[----:B------:R-:W0:Y:S08]  /*0280*/  LDC.64 R28, c[0x0][0x440] ;  /* 0x00011000ff1c7b82 */ /* 0x000e300000000a00 */
[----:B------:R-:W1:Y:S01]  /*0290*/  LDC R12, c[0x0][0x3ec] ;  /* 0x0000fb00ff0c7b82 */ /* 0x000e620000000800 */
[----:B0-----:R-:W-:-:S05]  /*02a0*/  IMAD.WIDE.U32 R28, R9, 0x4, R28 ;  /* 0x00000004091c7825 */ /* 0x001fca00078e001c */
[----:B------:R-:W2:Y:S01]  /*02b0*/  LDG.E R3, desc[UR36][R28.64] ;  /* 0x000000241c037981 */ /* 0x000ea2000c1e1900 */
[----:B------:R-:W-:Y:S01]  /*02c0*/  BSSY.RECONVERGENT B2, `(.L_x_94) ;  /* 0x000000f000027945 */ /* 0x000fe20003800200 */
[----:B-1----:R-:W0:Y:S02]  /*02d0*/  MUFU.RCP R5, R12 ;  /* 0x0000000c00057308 */ /* 0x002e240000001000 */
[----:B0-----:R-:W-:-:S04]  /*02e0*/  FFMA R2, R5, -R12, 1 ;  /* 0x3f80000005027423 */ /* 0x001fc8000000080c */
[----:B------:R-:W-:Y:S02]  /*02f0*/  FFMA R2, R5, R2, R5 ;  /* 0x0000000205027223 */ /* 0x000fe40000000005 */
[----:B--2---:R-:W0:Y:S02]  /*0300*/  FCHK P0, R3, R12 ;  /* 0x0000000c03007302 */ /* 0x004e240000000000 */
        /* <DEDUP_REMOVED lines=8> */
[----:B-----5:R-:W-:Y:S05]  /*0390*/  CALL.REL.NOINC `($__internal_3_$__cuda_sm3x_div_rn_noftz_f32_slowpath) ;  /* 0x0000004000147944 */ /* 0x020fea0003c00000 */
[----:B------:R-:W-:-:S07]  /*03a0*/  MOV R14, R65 ;  /* 0x00000041000e7202 */ /* 0x000fce0000000f00 */
.L_x_95:
[----:B------:R-:W-:Y:S05]  /*03b0*/  BSYNC.RECONVERGENT B2 ;  /* 0x0000000000027941 */ /* 0x000fea0003800200 */
.L_x_94:
        /* <DEDUP_REMOVED lines=18> */
.L_x_97:
[----:B------:R-:W-:Y:S05]  /*04e0*/  BSYNC.RECONVERGENT B2 ;  /* 0x0000000000027941 */ /* 0x000fea0003800200 */
.L_x_96:
[----:B------:R-:W0:Y:S01]  /*04f0*/  LDC.64 R4, c[0x0][0x398] ;  /* 0x0000e600ff047b82 */ /* 0x000e220000000a00 */
[----:B------:R-:W1:Y:S01]  /*0500*/  LDCU UR4, c[0x0][0x3c8] ;  /* 0x00007900ff0477ac */ /* 0x000e620008000800 */
[----:B------:R-:W2:Y:S06]  /*0510*/  F2F.F64.F32 R2, R11 ;  /* 0x0000000b00027310 */ /* 0x000eac0000201800 */
[----:B------:R-:W3:Y:S01]  /*0520*/  LDC.64 R16, c[0x0][0x3a0] ;  /* 0x0000e800ff107b82 */ /* 0x000ee20000000a00 */
[----:B0-----:R-:W-:-:S05]  /*0530*/  IMAD.WIDE.U32 R4, R9, 0x4, R4 ;  /* 0x0000000409047825 */ /* 0x001fca00078e0004 */
[----:B------:R-:W4:Y:S01]  /*0540*/  LDG.E R7, desc[UR36][R4.64] ;  /* 0x0000002404077981 */ /* 0x000f22000c1e1900 */
[----:B-1----:R-:W0:Y:S01]  /*0550*/  F2F.F64.F32 R12, UR4 ;  /* 0x00000004000c7d10 */ /* 0x002e220008201800 */
[----:B----45:R-:W-:Y:S01]  /*0560*/  FFMA R18, R6, UR4, R7 ;  /* 0x0000000406127c23 */ /* 0x030fe20008000007 */
[----:B--2---:R-:W-:-:S06]  /*0570*/  DMUL R6, R2, 0.5 ;  /* 0x3fe0000002067828 */ /* 0x004fcc0000000000 */
[----:B------:R1:W2:Y:S02]  /*0580*/  F2F.F64.F32 R2, R18 ;  /* 0x0000001200027310 */ /* 0x0002a40000201800 */
[----:B0-----:R-:W-:Y:S01]  /*0590*/  DMUL R6, R6, R12 ;  /* 0x0000000c06067228 */ /* 0x001fe20000000000 */
[----:B-1----:R-:W0:Y:S07]  /*05a0*/  LDC.64 R18, c[0x0][0x3a8] ;  /* 0x0000ea00ff127b82 */ /* 0x002e2e0000000a00 */
[----:B--2---:R-:W-:Y:S01]  /*05b0*/  DFMA R2, R12, R6, R2 ;  /* 0x000000060c02722b */ /* 0x004fe20000000002 */
[----:B---3--:R-:W-:-:S09]  /*05c0*/  IMAD.WIDE.U32 R6, R9, 0x4, R16 ;  /* 0x0000000409067825 */ /* 0x008fd200078e0010 */
[----:B------:R-:W1:Y:S02]  /*05d0*/  F2F.F32.F64 R3, R2 ;  /* 0x0000000200037310 */ /* 0x000e640000301000 */
[----:B-1----:R1:W-:Y:S04]  /*05e0*/  STG.E desc[UR36][R4.64], R3 ;  /* 0x0000000304007986 */ /* 0x0023e8000c101924 */
[----:B------:R-:W2:Y:S02]  /*05f0*/  LDG.E R11, desc[UR36][R6.64] ;  /* 0x00000024060b7981 */ /* 0x000ea4000c1e1900 */
[----:B------:R-:W3:Y:S02]  /*0600*/  F2F.F64.F32 R16, R14 ;  /* 0x0000000e00107310 */ /* 0x000ee40000201800 */
[----:B---3--:R-:W-:-:S08]  /*0610*/  DMUL R16, R16, 0.5 ;  /* 0x3fe0000010107828 */ /* 0x008fd00000000000 */
[----:B------:R-:W-:Y:S01]  /*0620*/  DMUL R16, R12, R16 ;  /* 0x000000100c107228 */ /* 0x000fe20000000000 */
[----:B--2---:R-:W-:-:S04]  /*0630*/  FFMA R20, R10, UR4, R11 ;  /* 0x000000040a147c23 */ /* 0x004fc8000800000b */
[----:B------:R-:W2:Y:S03]  /*0640*/  F2F.F64.F32 R10, R20 ;  /* 0x00000014000a7310 */ /* 0x000ea60000201800 */
[----:B--2---:R-:W-:Y:S01]  /*0650*/  DFMA R10, R12, R16, R10 ;  /* 0x000000100c0a722b */ /* 0x004fe2000000000a */
[----:B0-----:R-:W-:-:S09]  /*0660*/  IMAD.WIDE.U32 R16, R9, 0x4, R18 ;  /* 0x0000000409107825 */ /* 0x001fd200078e0012 */
[----:B------:R0:W2:Y:S08]  /*0670*/  F2F.F32.F64 R11, R10 ;  /* 0x0000000a000b7310 */ /* 0x0000b00000301000 */
[----:B-1----:R-:W1:Y:S01]  /*0680*/  F2F.F64.F32 R2, R65 ;  /* 0x0000004100027310 */ /* 0x002e620000201800 */
[----:B0-----:R-:W0:Y:S01]  /*0690*/  LDC R10, c[0x0][0x3ec] ;  /* 0x0000fb00ff0a7b82 */ /* 0x001e220000000800 */
[----:B--2---:R0:W-:Y:S04]  /*06a0*/  STG.E desc[UR36][R6.64], R11 ;  /* 0x0000000b06007986 */ /* 0x0041e8000c101924 */
[----:B------:R-:W2:Y:S02]  /*06b0*/  LDG.E R19, desc[UR36][R16.64] ;  /* 0x0000002410137981 */ /* 0x000ea4000c1e1900 */
[----:B--2---:R-:W-:Y:S01]  /*06c0*/  FFMA R8, R8, UR4, R19 ;  /* 0x0000000408087c23 */ /* 0x004fe20008000013 */
[----:B-1----:R-:W-:-:S03]  /*06d0*/  DMUL R18, R2, 0.5 ;  /* 0x3fe0000002127828 */ /* 0x002fc60000000000 */
[----:B------:R-:W1:Y:S05]  /*06e0*/  F2F.F64.F32 R2, R8 ;  /* 0x0000000800027310 */ /* 0x000e6a0000201800 */
[----:B------:R-:W-:-:S08]  /*06f0*/  DMUL R18, R12, R18 ;  /* 0x000000120c127228 */ /* 0x000fd00000000000 */
[----:B-1----:R-:W-:-:S06]  /*0700*/  DFMA R18, R12, R18, R2 ;  /* 0x000000120c12722b */ /* 0x002fcc0000000002 */
[----:B------:R-:W1:Y:S02]  /*0710*/  F2F.F32.F64 R37, R18 ;  /* 0x0000001200257310 */ /* 0x000e640000301000 */
[----:B-1----:R1:W-:Y:S04]  /*0720*/  STG.E desc[UR36][R16.64], R37 ;  /* 0x0000002510007986 */ /* 0x0023e8000c101924 */
[----:B------:R-:W2:Y:S02]  /*0730*/  LDG.E R3, desc[UR36][R30.64] ;  /* 0x000000241e037981 */ /* 0x000ea4000c1e1900 */
[----:B0-----:R-:W0:Y:S01]  /*0740*/  MUFU.RCP R11, R10 ;  /* 0x0000000a000b7308 */ /* 0x001e220000001000 */
[----:B------:R-:W-:Y:S01]  /*0750*/  BSSY.RECONVERGENT B2, `(.L_x_98) ;  /* 0x000000e000027945 */ /* 0x000fe20003800200 */
[----:B0-----:R-:W-:-:S04]  /*0760*/  FFMA R2, R11, -R10, 1 ;  /* 0x3f8000000b027423 */ /* 0x001fc8000000080a */
[----:B------:R-:W-:Y:S02]  /*0770*/  FFMA R2, R11, R2, R11 ;  /* 0x000000020b027223 */ /* 0x000fe4000000000b */
[----:B--2---:R-:W0:Y:S02]  /*0780*/  FCHK P0, R3, R10 ;  /* 0x0000000a03007302 */ /* 0x004e240000000000 */
[----:B------:R-:W-:-:S04]  /*0790*/  FFMA R8, R2, R3, RZ ;  /* 0x0000000302087223 */ /* 0x000fc800000000ff */
[----:B------:R-:W-:-:S04]  /*07a0*/  FFMA R35, R8, -R10, R3 ;  /* 0x8000000a08237223 */ /* 0x000fc80000000003 */
[----:B------:R-:W-:Y:S01]  /*07b0*/  FFMA R35, R2, R35, R8 ;  /* 0x0000002302237223 */ /* 0x000fe20000000008 */
[----:B01----:R-:W-:Y:S06]  /*07c0*/  @!P0 BRA `(.L_x_99) ;  /* 0x0000000000188947 */ /* 0x003fec0003800000 */
[----:B------:R-:W0:Y:S01]  /*07d0*/  LDCU UR4, c[0x0][0x3ec] ;  /* 0x00007d80ff0477ac */ /* 0x000e220008000800 */
[----:B------:R-:W-:Y:S02]  /*07e0*/  MOV R2, R3 ;  /* 0x0000000300027202 */ /* 0x000fe40000000f00 */
[----:B------:R-:W-:Y:S02]  /*07f0*/  MOV R18, 0x820 ;  /* 0x0000082000127802 */ /* 0x000fe40000000f00 */
[----:B0-----:R-:W-:-:S07]  /*0800*/  MOV R3, UR4 ;  /* 0x0000000400037c02 */ /* 0x001fce0008000f00 */
[----:B------:R-:W-:Y:S05]  /*0810*/  CALL.REL.NOINC `($__internal_3_$__cuda_sm3x_div_rn_noftz_f32_slowpath) ;  /* 0x0000003800f47944 */ /* 0x000fea0003c00000 */
[----:B------:R-:W-:-:S07]  /*0820*/  MOV R35, R65 ;  /* 0x0000004100237202 */ /* 0x000fce0000000f00 */
.L_x_99:
[----:B------:R-:W-:Y:S05]  /*0830*/  BSYNC.RECONVERGENT B2 ;  /* 0x0000000000027941 */ /* 0x000fea0003800200 */
.L_x_98:
[----:B------:R-:W2:Y:S01]  /*0840*/  LDG.E R3, desc[UR36][R28.64] ;  /* 0x000000241c037981 */ /* 0x000ea2000c1e1900 */
[----:B------:R-:W0:Y:S01]  /*0850*/  LDC R8, c[0x0][0x3ec] ;  /* 0x0000fb00ff087b82 */ /* 0x000e220000000800 */
[----:B------:R-:W-:Y:S01]  /*0860*/  BSSY.RECONVERGENT B2, `(.L_x_100) ;  /* 0x000000f000027945 */ /* 0x000fe20003800200 */
[----:B0-----:R-:W0:Y:S02]  /*0870*/  MUFU.RCP R11, R8 ;  /* 0x00000008000b7308 */ /* 0x001e240000001000 */
        /* <DEDUP_REMOVED lines=11> */
[----:B------:R-:W-:Y:S05]  /*0930*/  CALL.REL.NOINC `($__internal_3_$__cuda_sm3x_div_rn_noftz_f32_slowpath) ;  /* 0x0000003800ac7944 */ /* 0x000fea0003c00000 */
[----:B------:R-:W-:-:S07]  /*0940*/  MOV R34, R65 ;  /* 0x0000004100227202 */ /* 0x000fce0000000f00 */
.L_x_101:
[----:B------:R-:W-:Y:S05]  /*0950*/  BSYNC.RECONVERGENT B2 ;  /* 0x0000000000027941 */ /* 0x000fea0003800200 */
.L_x_100:
        /* <DEDUP_REMOVED lines=16> */
.L_x_103:
[----:B------:R-:W-:Y:S05]  /*0a60*/  BSYNC.RECONVERGENT B2 ;  /* 0x0000000000027941 */ /* 0x000fea0003800200 */
.L_x_102:
[----:B------:R-:W0:Y:S01]  /*0a70*/  LDC.64 R2, c[0x0][0x388] ;  /* 0x0000e200ff027b82 */ /* 0x000e220000000a00 */
[----:B------:R-:W2:Y:S07]  /*0a80*/  LDG.E R43, desc[UR36][R26.64] ;  /* 0x000000241a2b7981 */ /* 0x000eae000c1e1900 */
[----:B------:R-:W1:Y:S08]  /*0a90*/  LDC.64 R38, c[0x0][0x398] ;  /* 0x0000e600ff267b82 */ /* 0x000e700000000a00 */
[----:B------:R-:W3:Y:S01]  /*0aa0*/  LDC.64 R44, c[0x0][0x3a8] ;  /* 0x0000ea00ff2c7b82 */ /* 0x000ee20000000a00 */
[----:B0-----:R-:W-:-:S07]  /*0ab0*/  IMAD.WIDE.U32 R2, R15, 0x4, R2 ;  /* 0x000000040f027825 */ /* 0x001fce00078e0002 */
[----:B------:R-:W0:Y:S01]  /*0ac0*/  LDC.64 R40, c[0x0][0x3a0] ;  /* 0x0000e800ff287b82 */ /* 0x000e220000000a00 */
[----:B------:R-:W4:Y:S04]  /*0ad0*/  LDG.E R13, desc[UR36][R2.64+0x300] ;  /* 0x00030024020d7981 */ /* 0x000f28000c1e1900 */
[----:B------:R-:W5:Y:S03]  /*0ae0*/  LDG.E R11, desc[UR36][R2.64] ;  /* 0x00000024020b7981 */ /* 0x000f66000c1e1900 */
[----:B------:R-:W0:Y:S01]  /*0af0*/  LDC R36, c[0x0][0x3c8] ;  /* 0x0000f200ff247b82 */ /* 0x000e220000000800 */
[----:B------:R-:W3:Y:S01]  /*0b00*/  LDG.E R17, desc[UR36][R2.64+0x600] ;  /* 0x0006002402117981 */ /* 0x000ee2000c1e1900 */
[----:B----4-:R-:W-:-:S02]  /*0b10*/  IMAD R13, R46, 0xc0, R13 ;  /* 0x000000c02e0d7824 */ /* 0x010fc400078e020d */
[----:B-----5:R-:W-:Y:S02]  /*0b20*/  IMAD R14, R46, 0xc0, R11 ;  /* 0x000000c02e0e7824 */ /* 0x020fe400078e020b */
[----:B-1----:R-:W-:-:S04]  /*0b30*/  IMAD.WIDE R18, R13, 0x4, R38 ;  /* 0x000000040d127825 */ /* 0x002fc800078e0226 */
[----:B---3--:R-:W-:Y:S01]  /*0b40*/  IMAD R8, R46, 0xc0, R17 ;  /* 0x000000c02e087824 */ /* 0x008fe200078e0211 */
[----:B------:R-:W3:Y:S01]  /*0b50*/  LDG.E R16, desc[UR36][R18.64] ;  /* 0x0000002412107981 */ /* 0x000ee2000c1e1900 */
[----:B------:R-:W-:-:S04]  /*0b60*/  IMAD.WIDE R20, R14, 0x4, R38 ;  /* 0x000000040e147825 */ /* 0x000fc800078e0226 */
[--C-:B------:R-:W-:Y:S01]  /*0b70*/  IMAD.WIDE R50, R14, 0x4, R44.reuse ;  /* 0x000000040e327825 */ /* 0x100fe200078e022c */
[----:B------:R-:W3:Y:S03]  /*0b80*/  LDG.E R17, desc[UR36][R20.64] ;  /* 0x0000002414117981 */ /* 0x000ee6000c1e1900 */
[----:B------:R-:W-:Y:S01]  /*0b90*/  IMAD.WIDE R54, R8, 0x4, R44 ;  /* 0x0000000408367825 */ /* 0x000fe200078e022c */
[----:B------:R-:W4:Y:S03]  /*0ba0*/  LDG.E R47, desc[UR36][R50.64] ;  /* 0x00000024322f7981 */ /* 0x000f26000c1e1900 */
[--C-:B0-----:R-:W-:Y:S01]  /*0bb0*/  IMAD.WIDE R48, R14, 0x4, R40.reuse ;  /* 0x000000040e307825 */ /* 0x101fe200078e0228 */
[----:B------:R-:W4:Y:S03]  /*0bc0*/  LDG.E R10, desc[UR36][R54.64] ;  /* 0x00000024360a7981 */ /* 0x000f26000c1e1900 */
[----:B------:R-:W-:-:S02]  /*0bd0*/  IMAD.WIDE R52, R8, 0x4, R40 ;  /* 0x0000000408347825 */ /* 0x000fc400078e0228 */
[----:B------:R-:W5:Y:S02]  /*0be0*/  LDG.E R48, desc[UR36][R48.64] ;  /* 0x0000002430307981 */ /* 0x000f64000c1e1900 */
[C---:B------:R-:W-:Y:S02]  /*0bf0*/  IMAD.WIDE R44, R13.reuse, 0x4, R44 ;  /* 0x000000040d2c7825 */ /* 0x040fe400078e022c */
[----:B------:R-:W5:Y:S02]  /*0c00*/  LDG.E R11, desc[UR36][R52.64] ;  /* 0x00000024340b7981 */ /* 0x000f64000c1e1900 */
[----:B------:R-:W-:Y:S02]  /*0c10*/  IMAD.WIDE R38, R8, 0x4, R38 ;  /* 0x0000000408267825 */ /* 0x000fe400078e0226 */
[----:B------:R-:W5:Y:S02]  /*0c20*/  LDG.E R20, desc[UR36][R44.64] ;  /* 0x000000242c147981 */ /* 0x000f64000c1e1900 */
[----:B------:R-:W-:-:S02]  /*0c30*/  IMAD.WIDE R2, R13, 0x4, R40 ;  /* 0x000000040d027825 */ /* 0x000fc400078e0228 */
[----:B------:R-:W5:Y:S04]  /*0c40*/  LDG.E R12, desc[UR36][R38.64] ;  /* 0x00000024260c7981 */ /* 0x000f68000c1e1900 */
[----:B------:R0:W5:Y:S04]  /*0c50*/  LDG.E R21, desc[UR36][R2.64] ;  /* 0x0000002402157981 */ /* 0x000168000c1e1900 */
[----:B------:R-:W5:Y:S04]  /*0c60*/  LDG.E R41, desc[UR36][R24.64] ;  /* 0x0000002418297981 */ /* 0x000f68000c1e1900 */
[----:B------:R-:W5:Y:S01]  /*0c70*/  LDG.E R39, desc[UR36][R22.64] ;  /* 0x0000002416277981 */ /* 0x000f62000c1e1900 */
[----:B------:R-:W-:Y:S01]  /*0c80*/  FMUL R36, R36, 0.5 ;  /* 0x3f00000024247820 */ /* 0x000fe20000400000 */
[----:B------:R-:W-:Y:S03]  /*0c90*/  BSSY.RECONVERGENT B0, `(.L_x_104) ;  /* 0x000001f000007945 */ /* 0x000fe60003800200 */
[----:B--2---:R-:W-:Y:S01]  /*0ca0*/  FFMA R35, R36, R35, R43 ;  /* 0x0000002324237223 */ /* 0x004fe2000000002b */
[----:B---3--:R-:W-:Y:S01]  /*0cb0*/  FADD R42, R16, -R17 ;  /* 0x80000011102a7221 */ /* 0x008fe20000000000 */
[----:B----4-:R-:W-:-:S04]  /*0cc0*/  FADD R57, -R47, R10 ;  /* 0x0000000a2f397221 */ /* 0x010fc80000000100 */
[----:B------:R-:W-:Y:S01]  /*0cd0*/  FMUL R51, R42, R57 ;  /* 0x000000392a337220 */ /* 0x000fe20000400000 */
[----:B-----5:R-:W-:Y:S01]  /*0ce0*/  FADD R49, -R48, R11 ;  /* 0x0000000b30317221 */ /* 0x020fe20000000100 */
[----:B------:R-:W-:Y:S01]  /*0cf0*/  FADD R40, R20, -R47 ;  /* 0x8000002f14287221 */ /* 0x000fe20000000000 */
[----:B------:R-:W-:-:S03]  /*0d00*/  FADD R19, -R17, R12 ;  /* 0x0000000c11137221 */ /* 0x000fc60000000100 */
[C---:B0-----:R-:W-:Y:S01]  /*0d10*/  FMUL R3, R40.reuse, R49 ;  /* 0x0000003128037220 */ /* 0x041fe20000400000 */
[----:B------:R-:W-:Y:S01]  /*0d20*/  FADD R2, R21, -R48 ;  /* 0x8000003015027221 */ /* 0x000fe20000000000 */
[----:B------:R-:W-:-:S03]  /*0d30*/  FFMA R40, R40, R19, -R51 ;  /* 0x0000001328287223 */ /* 0x000fc60000000833 */
[C---:B------:R-:W-:Y:S01]  /*0d40*/  FMUL R19, R2.reuse, R19 ;  /* 0x0000001302137220 */ /* 0x040fe20000400000 */
[----:B------:R-:W-:Y:S01]  /*0d50*/  FFMA R57, R2, R57, -R3 ;  /* 0x0000003902397223 */ /* 0x000fe20000000803 */
[----:B------:R-:W-:Y:S02]  /*0d60*/  FMUL R2, R40, R40 ;  /* 0x0000002828027220 */ /* 0x000fe40000400000 */
[----:B------:R-:W-:Y:S02]  /*0d70*/  FFMA R42, R42, R49, -R19 ;  /* 0x000000312a2a7223 */ /* 0x000fe40000000813 */
[----:B------:R-:W-:-:S04]  /*0d80*/  FFMA R3, R57, R57, R2 ;  /* 0x0000003939037223 */ /* 0x000fc80000000002 */
[----:B------:R-:W-:-:S05]  /*0d90*/  FFMA R2, R42, R42, R3 ;  /* 0x0000002a2a027223 */ /* 0x000fca0000000003 */
[----:B------:R-:W-:Y:S01]  /*0da0*/  IADD3 R18, PT, PT, R2, -0xd000000, RZ ;  /* 0xf300000002127810 */ /* 0x000fe20007ffe0ff */
[----:B------:R0:W1:Y:S03]  /*0db0*/  MUFU.RSQ R3, R2 ;  /* 0x0000000200037308 */ /* 0x0000660000001400 */
[----:B------:R-:W-:Y:S01]  /*0dc0*/  ISETP.GT.U32.AND P0, PT, R18, 0x727fffff, PT ;  /* 0x727fffff1200780c */ /* 0x000fe20003f04070 */
[C---:B------:R-:W-:Y:S01]  /*0dd0*/  FFMA R34, R36.reuse, R34, R41 ;  /* 0x0000002224227223 */ /* 0x040fe20000000029 */
[----:B------:R-:W-:-:S11]  /*0de0*/  FFMA R19, R36, R65, R39 ;  /* 0x0000004124137223 */ /* 0x000fd60000000027 */
[----:B0-----:R-:W-:Y:S05]  /*0df0*/  @!P0 BRA `(.L_x_105) ;  /* 0x0000000000108947 */ /* 0x001fea0003800000 */
[----:B------:R-:W-:-:S07]  /*0e00*/  MOV R67, 0xe20 ;  /* 0x00000e2000437802 */ /* 0x000fce0000000f00 */
[----:B-1----:R-:W-:Y:S05]  /*0e10*/  CALL.REL.NOINC `($__internal_2_$__cuda_sm20_sqrt_rn_f32_slowpath) ;  /* 0x0000003400187944 */ /* 0x002fea0003c00000 */
[----:B------:R-:W-:Y:S01]  /*0e20*/  MOV R49, R79 ;  /* 0x0000004f00317202 */ /* 0x000fe20000000f00 */
[----:B------:R-:W-:Y:S06]  /*0e30*/  BRA `(.L_x_106) ;  /* 0x0000000000107947 */ /* 0x000fec0003800000 */
.L_x_105:
[----:B-1----:R-:W-:Y:S01]  /*0e40*/  FMUL.FTZ R49, R2, R3 ;  /* 0x0000000302317220 */ /* 0x002fe20000410000 */
[----:B------:R-:W-:-:S03]  /*0e50*/  FMUL.FTZ R3, R3, 0.5 ;  /* 0x3f00000003037820 */ /* 0x000fc60000410000 */
[----:B------:R-:W-:-:S04]  /*0e60*/  FFMA R2, -R49, R49, R2 ;  /* 0x0000003131027223 */ /* 0x000fc80000000102 */
[----:B------:R-:W-:-:S07]  /*0e70*/  FFMA R49, R2, R3, R49 ;  /* 0x0000000302317223 */ /* 0x000fce0000000031 */
.L_x_106:
[----:B------:R-:W-:Y:S05]  /*0e80*/  BSYNC.RECONVERGENT B0 ;  /* 0x0000000000007941 */ /* 0x000fea0003800200 */
.L_x_104:
[----:B------:R-:W0:Y:S02]  /*0e90*/  LDC.64 R44, c[0x0][0x390] ;  /* 0x0000e400ff2c7b82 */ /* 0x000e240000000a00 */
[----:B0-----:R-:W-:-:S06]  /*0ea0*/  IMAD.WIDE.U32 R44, R15, 0x4, R44 ;  /* 0x000000040f2c7825 */ /* 0x001fcc00078e002c */
[----:B------:R-:W2:Y:S01]  /*0eb0*/  LDG.E R44, desc[UR36][R44.64] ;  /* 0x000000242c2c7981 */ /* 0x000ea2000c1e1900 */
[----:B------:R-:W0:Y:S01]  /*0ec0*/  MUFU.RCP R18, R49 ;  /* 0x0000003100127308 */ /* 0x000e220000001000 */
[----:B------:R-:W-:Y:S01]  /*0ed0*/  BSSY.RECONVERGENT B2, `(.L_x_107) ;  /* 0x000000e000027945 */ /* 0x000fe20003800200 */
[----:B0-----:R-:W-:-:S04]  /*0ee0*/  FFMA R3, R18, -R49, 1 ;  /* 0x3f80000012037423 */ /* 0x001fc80000000831 */
[----:B------:R-:W-:Y:S01]  /*0ef0*/  FFMA R3, R18, R3, R18 ;  /* 0x0000000312037223 */ /* 0x000fe20000000012 */
[----:B--2---:R-:W-:-:S05]  /*0f00*/  I2FP.F32.S32 R15, R44 ;  /* 0x0000002c000f7245 */ /* 0x004fca0000201400 */
[----:B------:R-:W-:-:S04]  /*0f10*/  FMUL R2, R57, R15 ;  /* 0x0000000f39027220 */ /* 0x000fc80000400000 */
[----:B------:R-:W0:Y:S01]  /*0f20*/  FCHK P0, R2, R49 ;  /* 0x0000003102007302 */ /* 0x000e220000000000 */
[----:B------:R-:W-:-:S04]  /*0f30*/  FFMA R38, R2, R3, RZ ;  /* 0x0000000302267223 */ /* 0x000fc800000000ff */
[----:B------:R-:W-:-:S04]  /*0f40*/  FFMA R18, R38, -R49, R2 ;  /* 0x8000003126127223 */ /* 0x000fc80000000002 */
[----:B------:R-:W-:Y:S01]  /*0f50*/  FFMA R38, R3, R18, R38 ;  /* 0x0000001203267223 */ /* 0x000fe20000000026 */
[----:B0-----:R-:W-:Y:S06]  /*0f60*/  @!P0 BRA `(.L_x_108) ;  /* 0x0000000000108947 */ /* 0x001fec0003800000 */
[----:B------:R-:W-:Y:S02]  /*0f70*/  MOV R3, R49 ;  /* 0x0000003100037202 */ /* 0x000fe40000000f00 */
[----:B------:R-:W-:-:S07]  /*0f80*/  MOV R18, 0xfa0 ;  /* 0x00000fa000127802 */ /* 0x000fce0000000f00 */
[----:B------:R-:W-:Y:S05]  /*0f90*/  CALL.REL.NOINC `($__internal_3_$__cuda_sm3x_div_rn_noftz_f32_slowpath) ;  /* 0x0000003400147944 */ /* 0x000fea0003c00000 */
[----:B------:R-:W-:-:S07]  /*0fa0*/  MOV R38, R65 ;  /* 0x0000004100267202 */ /* 0x000fce0000000f00 */
.L_x_108:
[----:B------:R-:W-:Y:S05]  /*0fb0*/  BSYNC.RECONVERGENT B2 ;  /* 0x0000000000027941 */ /* 0x000fea0003800200 */
.L_x_107:
        /* <DEDUP_REMOVED lines=13> */
[----:B------:R-:W-:Y:S05]  /*1090*/  CALL.REL.NOINC `($__internal_3_$__cuda_sm3x_div_rn_noftz_f32_slowpath) ;  /* 0x0000003000d47944 */ /* 0x000fea0003c00000 */
[----:B------:R-:W-:-:S07]  /*10a0*/  MOV R40, R65 ;  /* 0x0000004100287202 */ /* 0x000fce0000000f00 */
.L_x_110:
[----:B------:R-:W-:Y:S05]  /*10b0*/  BSYNC.RECONVERGENT B2 ;  /* 0x0000000000027941 */ /* 0x000fea0003800200 */
.L_x_109:
        /* <DEDUP_REMOVED lines=15> */
.L_x_112:
[----:B------:R-:W-:Y:S05]  /*11b0*/  BSYNC.RECONVERGENT B2 ;  /* 0x0000000000027941 */ /* 0x000fea0003800200 */
.L_x_111:
[----:B------:R-:W2:Y:S01]  /*11c0*/  LDG.E R44, desc[UR36][R6.64] ;  /* 0x00000024062c7981 */ /* 0x000ea2000c1e1900 */
[----:B------:R-:W0:Y:S03]  /*11d0*/  LDC.64 R2, c[0x0][0x3b8] ;  /* 0x0000ee00ff027b82 */ /* 0x000e260000000a00 */
[----:B------:R-:W3:Y:S01]  /*11e0*/  LDG.E R45, desc[UR36][R4.64] ;  /* 0x00000024042d7981 */ /* 0x000ee2000c1e1900 */
[----:B------:R-:W-:Y:S01]  /*11f0*/  FADD R47, -R37, R47 ;  /* 0x0000002f252f7221 */ /* 0x000fe20000000100 */
[----:B0-----:R-:W-:-:S05]  /*1200*/  IMAD.WIDE.U32 R2, R9, 0x4, R2 ;  /* 0x0000000409027825 */ /* 0x001fca00078e0002 */
[----:B------:R0:W5:Y:S01]  /*1210*/  LDG.E R9, desc[UR36][R2.64] ;  /* 0x0000002402097981 */ /* 0x000162000c1e1900 */
[----:B------:R-:W-:Y:S01]  /*1220*/  BSSY.RECONVERGENT B0, `(.L_x_113) ;  /* 0x0000012000007945 */ /* 0x000fe20003800200 */
[----:B--2---:R-:W-:Y:S01]  /*1230*/  FADD R48, R48, -R44 ;  /* 0x8000002c30307221 */ /* 0x004fe20000000000 */
[----:B---3--:R-:W-:-:S03]  /*1240*/  FADD R17, R17, -R45 ;  /* 0x8000002d11117221 */ /* 0x008fc60000000000 */
[----:B------:R-:W-:-:S04]  /*1250*/  FMUL R18, R48, R48 ;  /* 0x0000003030127220 */ /* 0x000fc80000400000 */
[----:B------:R-:W-:-:S04]  /*1260*/  FFMA R18, R17, R17, R18 ;  /* 0x0000001111127223 */ /* 0x000fc80000000012 */
[----:B0-----:R-:W-:-:S04]  /*1270*/  FFMA R2, R47, R47, R18 ;  /* 0x0000002f2f027223 */ /* 0x001fc80000000012 */
[----:B------:R0:W1:Y:S01]  /*1280*/  MUFU.RSQ R5, R2 ;  /* 0x0000000200057308 */ /* 0x0000620000001400 */
[----:B------:R-:W-:-:S04]  /*1290*/  IADD3 R6, PT, PT, R2, -0xd000000, RZ ;  /* 0xf300000002067810 */ /* 0x000fc80007ffe0ff */
[----:B------:R-:W-:-:S13]  /*12a0*/  ISETP.GT.U32.AND P0, PT, R6, 0x727fffff, PT ;  /* 0x727fffff0600780c */ /* 0x000fda0003f04070 */
[----:B01----:R-:W-:Y:S05]  /*12b0*/  @!P0 BRA `(.L_x_114) ;  /* 0x0000000000108947 */ /* 0x003fea0003800000 */
[----:B------:R-:W-:-:S07]  /*12c0*/  MOV R67, 0x12e0 ;  /* 0x000012e000437802 */ /* 0x000fce0000000f00 */
[----:B-----5:R-:W-:Y:S05]  /*12d0*/  CALL.REL.NOINC `($__internal_2_$__cuda_sm20_sqrt_rn_f32_slowpath) ;  /* 0x0000002c00e87944 */ /* 0x020fea0003c00000 */
[----:B------:R-:W-:Y:S01]  /*12e0*/  MOV R7, R79 ;  /* 0x0000004f00077202 */ /* 0x000fe20000000f00 */
[----:B------:R-:W-:Y:S06]  /*12f0*/  BRA `(.L_x_115) ;  /* 0x0000000000107947 */ /* 0x000fec0003800000 */
.L_x_114:
[----:B------:R-:W-:Y:S01]  /*1300*/  FMUL.FTZ R7, R2, R5 ;  /* 0x0000000502077220 */ /* 0x000fe20000410000 */
[----:B------:R-:W-:-:S03]  /*1310*/  FMUL.FTZ R3, R5, 0.5 ;  /* 0x3f00000005037820 */ /* 0x000fc60000410000 */
[----:B------:R-:W-:-:S04]  /*1320*/  FFMA R2, -R7, R7, R2 ;  /* 0x0000000707027223 */ /* 0x000fc80000000102 */
[----:B------:R-:W-:-:S07]  /*1330*/  FFMA R7, R2, R3, R7 ;  /* 0x0000000302077223 */ /* 0x000fce0000000007 */
.L_x_115:
[----:B------:R-:W-:Y:S05]  /*1340*/  BSYNC.RECONVERGENT B0 ;  /* 0x0000000000007941 */ /* 0x000fea0003800200 */
.L_x_113:
        /* <DEDUP_REMOVED lines=16> */
[----:B-----5:R-:W-:Y:S05]  /*1450*/  CALL.REL.NOINC `($__internal_3_$__cuda_sm3x_div_rn_noftz_f32_slowpath) ;  /* 0x0000002c00e47944 */ /* 0x020fea0003c00000 */
[----:B------:R-:W-:-:S07]  /*1460*/  MOV R6, R65 ;  /* 0x0000004100067202 */ /* 0x000fce0000000f00 */
.L_x_117:
[----:B------:R-:W-:Y:S05]  /*1470*/  BSYNC.RECONVERGENT B2 ;  /* 0x0000000000027941 */ /* 0x000fea0003800200 */
.L_x_116:
        /* <DEDUP_REMOVED lines=12> */
[----:B-----5:R-:W-:Y:S05]  /*1540*/  CALL.REL.NOINC `($__internal_3_$__cuda_sm3x_div_rn_noftz_f32_slowpath) ;  /* 0x0000002c00a87944 */ /* 0x020fea0003c00000 */
.L_x_119:
[----:B------:R-:W-:Y:S05]  /*1550*/  BSYNC.RECONVERGENT B2 ;  /* 0x0000000000027941 */ /* 0x000fea0003800200 */
.L_x_118:
        /* <DEDUP_REMOVED lines=14> */
[----:B-----5:R-:W-:Y:S05]  /*1640*/  CALL.REL.NOINC `($__internal_3_$__cuda_sm3x_div_rn_noftz_f32_slowpath) ;  /* 0x0000002c00687944 */ /* 0x020fea0003c00000 */
.L_x_121:
[----:B------:R-:W-:Y:S05]  /*1650*/  BSYNC.RECONVERGENT B2 ;  /* 0x0000000000027941 */ /* 0x000fea0003800200 */
.L_x_120:
        /* <DEDUP_REMOVED lines=15> */
.L_x_123:
[----:B------:R-:W-:Y:S05]  /*1750*/  BSYNC.RECONVERGENT B2 ;  /* 0x0000000000027941 */ /* 0x000fea0003800200 */
.L_x_122:
        /* <DEDUP_REMOVED lines=8> */
[----:B------:R-:W3:Y:S01]  /*17e0*/  LDG.E R6, desc[UR36][R6.64] ;  /* 0x0000002406067981 */ /* 0x000ee2000c1e1900 */
[----:B--2---:R-:W-:-:S06]  /*17f0*/  IMAD.WIDE R14, R14, 0x4, R48 ;  /* 0x000000040e0e7825 */ /* 0x004fcc00078e0230 */
[----:B------:R0:W2:Y:S01]  /*1800*/  LDG.E R14, desc[UR36][R14.64] ;  /* 0x000000240e0e7981 */ /* 0x0000a2000c1e1900 */
[----:B------:R-:W-:Y:S01]  /*1810*/  FADD R16, R16, -R45 ;  /* 0x8000002d10107221 */ /* 0x000fe20000000000 */
[----:B------:R-:W-:Y:S01]  /*1820*/  FMUL R17, R21, R21 ;  /* 0x0000001515117220 */ /* 0x000fe20000400000 */
[----:B------:R-:W-:-:S03]  /*1830*/  FADD R20, -R37, R20 ;  /* 0x0000001425147221 */ /* 0x000fc60000000100 */
[----:B------:R-:W-:-:S04]  /*1840*/  FFMA R17, R16, R16, R17 ;  /* 0x0000001010117223 */ /* 0x000fc80000000011 */
[----:B------:R-:W-:-:S04]  /*1850*/  FFMA R18, R20, R20, R17 ;  /* 0x0000001414127223 */ /* 0x000fc80000000011 */
[----:B0-----:R0:W1:Y:S01]  /*1860*/  MUFU.RSQ R15, R18 ;  /* 0x00000012000f7308 */ /* 0x0010620000001400 */
[----:B------:R-:W-:Y:S01]  /*1870*/  FADD R65, RZ, R65 ;  /* 0x00000041ff417221 */ /* 0x000fe20000000000 */
[----:B------:R-:W-:Y:S01]  /*1880*/  BSSY.RECONVERGENT B0, `(.L_x_124) ;  /* 0x0000016000007945 */ /* 0x000fe20003800200 */
[----:B----4-:R-:W-:Y:S01]  /*1890*/  FADD R3, R43, -R2 ;  /* 0x800000022b037221 */ /* 0x010fe20000000000 */
[----:B------:R-:W-:-:S04]  /*18a0*/  IADD3 R2, PT, PT, R18, -0xd000000, RZ ;  /* 0xf300000012027810 */ /* 0x000fc80007ffe0ff */
[----:B------:R-:W-:Y:S01]  /*18b0*/  ISETP.GT.U32.AND P0, PT, R2, 0x727fffff, PT ;  /* 0x727fffff0200780c */ /* 0x000fe20003f04070 */
[----:B---3--:R-:W-:Y:S01]  /*18c0*/  FADD R6, R41, -R6 ;  /* 0x8000000629067221 */ /* 0x008fe20000000000 */
[----:B------:R-:W-:-:S03]  /*18d0*/  FFMA R4, -R3, UR4, R4 ;  /* 0x0000000403047c23 */ /* 0x000fc60008000104 */
[----:B------:R-:W-:Y:S01]  /*18e0*/  FFMA R5, -R6, UR4, R5 ;  /* 0x0000000406057c23 */ /* 0x000fe20008000105 */
[----:B--2---:R-:W-:Y:S01]  /*18f0*/  FADD R14, R39, -R14 ;  /* 0x8000000e270e7221 */ /* 0x004fe20000000000 */
[----:B-----5:R-:W-:-:S03]  /*1900*/  FFMA R6, R9, R38, R4 ;  /* 0x0000002609067223 */ /* 0x020fc60000000004 */
[----:B------:R-:W-:Y:S01]  /*1910*/  FFMA R65, -R14, UR4, R65 ;  /* 0x000000040e417c23 */ /* 0x000fe20008000141 */
[----:B------:R-:W-:-:S03]  /*1920*/  FFMA R5, R9, R40, R5 ;  /* 0x0000002809057223 */ /* 0x000fc60000000005 */
[----:B------:R-:W-:Y:S01]  /*1930*/  FFMA R4, R9, R42, R65 ;  /* 0x0000002a09047223 */ /* 0x000fe20000000041 */
[----:B01----:R-:W-:Y:S06]  /*1940*/  @!P0 BRA `(.L_x_125) ;  /* 0x0000000000148947 */ /* 0x003fec0003800000 */
[----:B------:R-:W-:Y:S02]  /*1950*/  MOV R2, R18 ;  /* 0x0000001200027202 */ /* 0x000fe40000000f00 */
[----:B------:R-:W-:-:S07]  /*1960*/  MOV R67, 0x1980 ;  /* 0x0000198000437802 */ /* 0x000fce0000000f00 */
[----:B------:R-:W-:Y:S05]  /*1970*/  CALL.REL.NOINC `($__internal_2_$__cuda_sm20_sqrt_rn_f32_slowpath) ;  /* 0x0000002800407944 */ /* 0x000fea0003c00000 */
[----:B------:R-:W-:Y:S01]  /*1980*/  MOV R7, R79 ;  /* 0x0000004f00077202 */ /* 0x000fe20000000f00 */
[----:B------:R-:W-:Y:S06]  /*1990*/  BRA `(.L_x_126) ;  /* 0x0000000000107947 */ /* 0x000fec0003800000 */
.L_x_125:
[----:B------:R-:W-:Y:S01]  /*19a0*/  FMUL.FTZ R7, R18, R15 ;  /* 0x0000000f12077220 */ /* 0x000fe20000410000 */
[----:B------:R-:W-:-:S03]  /*19b0*/  FMUL.FTZ R3, R15, 0.5 ;  /* 0x3f0000000f037820 */ /* 0x000fc60000410000 */
[----:B------:R-:W-:-:S04]  /*19c0*/  FFMA R2, -R7, R7, R18 ;  /* 0x0000000707027223 */ /* 0x000fc80000000112 */
[----:B------:R-:W-:-:S07]  /*19d0*/  FFMA R7, R2, R3, R7 ;  /* 0x0000000302077223 */ /* 0x000fce0000000007 */
.L_x_126:
[----:B------:R-:W-:Y:S05]  /*19e0*/  BSYNC.RECONVERGENT B0 ;  /* 0x0000000000007941 */ /* 0x000fea0003800200 */
.L_x_124:
        /* <DEDUP_REMOVED lines=17> */
[----:B------:R-:W-:Y:S05]  /*1b00*/  CALL.REL.NOINC `($__internal_3_$__cuda_sm3x_div_rn_noftz_f32_slowpath) ;  /* 0x0000002800387944 */ /* 0x000fea0003c00000 */
[----:B------:R-:W-:-:S07]  /*1b10*/  MOV R15, R65 ;  /* 0x00000041000f7202 */ /* 0x000fce0000000f00 */
.L_x_128:
[----:B------:R-:W-:Y:S05]  /*1b20*/  BSYNC.RECONVERGENT B2 ;  /* 0x0000000000027941 */ /* 0x000fea0003800200 */
.L_x_127:
        /* <DEDUP_REMOVED lines=12> */
[----:B------:R-:W-:Y:S05]  /*1bf0*/  CALL.REL.NOINC `($__internal_3_$__cuda_sm3x_div_rn_noftz_f32_slowpath) ;  /* 0x0000002400fc7944 */ /* 0x000fea0003c00000 */
.L_x_130:
[----:B------:R-:W-:Y:S05]  /*1c00*/  BSYNC.RECONVERGENT B2 ;  /* 0x0000000000027941 */ /* 0x000fea0003800200 */
.L_x_129:
        /* <DEDUP_REMOVED lines=15> */
.L_x_132:
[----:B------:R-:W-:Y:S05]  /*1d00*/  BSYNC.RECONVERGENT B2 ;  /* 0x0000000000027941 */ /* 0x000fea0003800200 */
.L_x_131:
        /* <DEDUP_REMOVED lines=15> */
.L_x_134:
[----:B------:R-:W-:Y:S05]  /*1e00*/  BSYNC.RECONVERGENT B2 ;  /* 0x0000000000027941 */ /* 0x000fea0003800200 */
.L_x_133:
        /* <DEDUP_REMOVED lines=10> */
[----:B------:R-:W2:Y:S01]  /*1eb0*/  LDG.E R16, desc[UR36][R16.64] ;  /* 0x0000002410107981 */ /* 0x000ea2000c1e1900 */
[----:B------:R-:W-:Y:S01]  /*1ec0*/  FADD R12, R12, -R45 ;  /* 0x8000002d0c0c7221 */ /* 0x000fe20000000000 */
[----:B------:R-:W-:Y:S01]  /*1ed0*/  FMUL R5, R11, R11 ;  /* 0x0000000b0b057220 */ /* 0x000fe20000400000 */
[----:B------:R-:W-:-:S03]  /*1ee0*/  FADD R10, -R37, R10 ;  /* 0x0000000a250a7221 */ /* 0x000fc60000000100 */
[----:B------:R-:W-:-:S04]  /*1ef0*/  FFMA R5, R12, R12, R5 ;  /* 0x0000000c0c057223 */ /* 0x000fc80000000005 */
[----:B------:R-:W-:-:S04]  /*1f00*/  FFMA R18, R10, R10, R5 ;  /* 0x0000000a0a127223 */ /* 0x000fc80000000005 */
[----:B------:R0:W1:Y:S01]  /*1f10*/  MUFU.RSQ R13, R18 ;  /* 0x00000012000d7308 */ /* 0x0000620000001400 */
[----:B------:R-:W-:Y:S01]  /*1f20*/  FADD R4, R4, R65 ;  /* 0x0000004104047221 */ /* 0x000fe20000000000 */
[----:B------:R-:W-:Y:S01]  /*1f30*/  BSSY.RECONVERGENT B0, `(.L_x_135) ;  /* 0x0000016000007945 */ /* 0x000fe20003800200 */
[----:B----4-:R-:W-:Y:S01]  /*1f40*/  FADD R3, R43, -R2 ;  /* 0x800000022b037221 */ /* 0x010fe20000000000 */
[----:B------:R-:W-:-:S04]  /*1f50*/  IADD3 R2, PT, PT, R18, -0xd000000, RZ ;  /* 0xf300000012027810 */ /* 0x000fc80007ffe0ff */
[----:B------:R-:W-:Y:S01]  /*1f60*/  ISETP.GT.U32.AND P0, PT, R2, 0x727fffff, PT ;  /* 0x727fffff0200780c */ /* 0x000fe20003f04070 */
[----:B-----5:R-:W-:Y:S01]  /*1f70*/  FADD R14, R41, -R14 ;  /* 0x8000000e290e7221 */ /* 0x020fe20000000000 */
[----:B---3--:R-:W-:-:S03]  /*1f80*/  FFMA R6, -R3, UR4, R6 ;  /* 0x0000000403067c23 */ /* 0x008fc60008000106 */
        /* <DEDUP_REMOVED lines=9> */
[----:B------:R-:W-:Y:S05]  /*2020*/  CALL.REL.NOINC `($__internal_2_$__cuda_sm20_sqrt_rn_f32_slowpath) ;  /* 0x0000002000947944 */ /* 0x000fea0003c00000 */
[----:B------:R-:W-:Y:S01]  /*2030*/  MOV R7, R79 ;  /* 0x0000004f00077202 */ /* 0x000fe20000000f00 */
[----:B------:R-:W-:Y:S06]  /*2040*/  BRA `(.L_x_137) ;  /* 0x0000000000107947 */ /* 0x000fec0003800000 */
.L_x_136:
[----:B------:R-:W-:Y:S01]  /*2050*/  FMUL.FTZ R7, R18, R13 ;  /* 0x0000000d12077220 */ /* 0x000fe20000410000 */
[----:B------:R-:W-:-:S03]  /*2060*/  FMUL.FTZ R3, R13, 0.5 ;  /* 0x3f0000000d037820 */ /* 0x000fc60000410000 */
[----:B------:R-:W-:-:S04]  /*2070*/  FFMA R2, -R7, R7, R18 ;  /* 0x0000000707027223 */ /* 0x000fc80000000112 */
[----:B------:R-:W-:-:S07]  /*2080*/  FFMA R7, R2, R3, R7 ;  /* 0x0000000302077223 */ /* 0x000fce0000000007 */
.L_x_137:
[----:B------:R-:W-:Y:S05]  /*2090*/  BSYNC.RECONVERGENT B0 ;  /* 0x0000000000007941 */ /* 0x000fea0003800200 */
.L_x_135:
        /* <DEDUP_REMOVED lines=19> */
.L_x_139:
[----:B------:R-:W-:Y:S05]  /*21d0*/  BSYNC.RECONVERGENT B2 ;  /* 0x0000000000027941 */ /* 0x000fea0003800200 */
.L_x_138:
        /* <DEDUP_REMOVED lines=13> */
.L_x_141:
[----:B------:R-:W-:Y:S05]  /*22b0*/  BSYNC.RECONVERGENT B2 ;  /* 0x0000000000027941 */ /* 0x000fea0003800200 */
.L_x_140:
        /* <DEDUP_REMOVED lines=15> */
.L_x_143:
[----:B------:R-:W-:Y:S05]  /*23b0*/  BSYNC.RECONVERGENT B2 ;  /* 0x0000000000027941 */ /* 0x000fea0003800200 */
.L_x_142:
        /* <DEDUP_REMOVED lines=15> */
.L_x_145:
[----:B------:R-:W-:Y:S05]  /*24b0*/  BSYNC.RECONVERGENT B2 ;  /* 0x0000000000027941 */ /* 0x000fea0003800200 */
.L_x_144:
        /* <DEDUP_REMOVED lines=8> */
[----:B------:R2:W4:Y:S01]  /*2540*/  LDG.E R10, desc[UR36][R10.64] ;  /* 0x000000240a0a7981 */ /* 0x000522000c1e1900 */
[----:B---3--:R-:W-:-:S06]  /*2550*/  IMAD.WIDE R14, R8, 0x4, R14 ;  /* 0x00000004080e7825 */ /* 0x008fcc00078e020e */
[----:B------:R-:W3:Y:S01]  /*2560*/  LDG.E R14, desc[UR36][R14.64] ;  /* 0x000000240e0e7981 */ /* 0x000ee2000c1e1900 */
[----:B-----5:R-:W-:-:S06]  /*2570*/  IMAD.WIDE R12, R8, 0x4, R12 ;  /* 0x00000004080c7825 */ /* 0x020fcc00078e020c */
[----:B------:R-:W5:Y:S01]  /*2580*/  LDG.E R12, desc[UR36][R12.64] ;  /* 0x000000240c0c7981 */ /* 0x000f62000c1e1900 */
[----:B0-----:R-:W0:Y:S01]  /*2590*/  MUFU.RCP R3, R17 ;  /* 0x0000001100037308 */ /* 0x001e220000001000 */
[----:B-1----:R-:W-:-:S07]  /*25a0*/  FADD R2, R45, -UR4 ;  /* 0x800000042d027e21 */ /* 0x002fce0008000000 */
[----:B------:R-:W1:Y:S01]  /*25b0*/  FCHK P0, R2, R17 ;  /* 0x0000001102007302 */ /* 0x000e620000000000 */
[----:B------:R-:W-:Y:S01]  /*25c0*/  FADD R4, R4, R65 ;  /* 0x0000004104047221 */ /* 0x000fe20000000000 */
[----:B0-----:R-:W-:-:S04]  /*25d0*/  FFMA R8, R3, -R17, 1 ;  /* 0x3f80000003087423 */ /* 0x001fc80000000811 */
[----:B--2---:R-:W-:-:S04]  /*25e0*/  FFMA R11, R3, R8, R3 ;  /* 0x00000008030b7223 */ /* 0x004fc80000000003 */
[----:B------:R-:W-:Y:S01]  /*25f0*/  FFMA R8, R2, R11, RZ ;  /* 0x0000000b02087223 */ /* 0x000fe200000000ff */
[----:B----4-:R-:W0:Y:S01]  /*2600*/  F2I.TRUNC.NTZ R5, UR5 ;  /* 0x0000000500057d05 */ /* 0x010e22000820f100 */
[----:B------:R-:W-:Y:S01]  /*2610*/  BSSY.RECONVERGENT B2, `(.L_x_146) ;  /* 0x0000011000027945 */ /* 0x000fe20003800200 */
[----:B------:R-:W-:-:S04]  /*2620*/  FADD R3, R43, -R10 ;  /* 0x8000000a2b037221 */ /* 0x000fc80000000000 */
[----:B------:R-:W-:Y:S01]  /*2630*/  FFMA R6, -R3, UR6, R6 ;  /* 0x0000000603067c23 */ /* 0x000fe20008000106 */
[----:B---3--:R-:W-:-:S04]  /*2640*/  FADD R7, R39, -R14 ;  /* 0x8000000e27077221 */ /* 0x008fc80000000000 */
[----:B------:R-:W-:Y:S01]  /*2650*/  FFMA R7, -R7, UR6, R4 ;  /* 0x0000000607077c23 */ /* 0x000fe20008000104 */
[----:B-----5:R-:W-:Y:S01]  /*2660*/  FADD R12, R41, -R12 ;  /* 0x8000000c290c7221 */ /* 0x020fe20000000000 */
[----:B------:R-:W-:-:S03]  /*2670*/  FFMA R4, R8, -R17, R2 ;  /* 0x8000001108047223 */ /* 0x000fc60000000002 */
[----:B------:R-:W-:Y:S01]  /*2680*/  FFMA R3, -R12, UR6, R21 ;  /* 0x000000060c037c23 */ /* 0x000fe20008000115 */
[C---:B------:R-:W-:Y:S01]  /*2690*/  FFMA R56, R9.reuse, R38, R6 ;  /* 0x0000002609387223 */ /* 0x040fe20000000006 */
[----:B------:R-:W-:Y:S01]  /*26a0*/  FFMA R60, R9, R42, R7 ;  /* 0x0000002a093c7223 */ /* 0x000fe20000000007 */
[----:B------:R-:W-:Y:S01]  /*26b0*/  FFMA R65, R11, R4, R8 ;  /* 0x000000040b417223 */ /* 0x000fe20000000008 */
[----:B------:R-:W-:Y:S01]  /*26c0*/  FFMA R58, R9, R40, R3 ;  /* 0x00000028093a7223 */ /* 0x000fe20000000003 */
[----:B01----:R-:W-:Y:S06]  /*26d0*/  @!P0 BRA `(.L_x_147) ;  /* 0x0000000000108947 */ /* 0x003fec0003800000 */
[----:B------:R-:W0:Y:S01]  /*26e0*/  LDCU UR4, c[0x0][0x418] ;  /* 0x00008300ff0477ac */ /* 0x000e220008000800 */
[----:B------:R-:W-:Y:S02]  /*26f0*/  MOV R18, 0x2720 ;  /* 0x0000272000127802 */ /* 0x000fe40000000f00 */
[----:B0-----:R-:W-:-:S07]  /*2700*/  MOV R3, UR4 ;  /* 0x0000000400037c02 */ /* 0x001fce0008000f00 */
[----:B------:R-:W-:Y:S05]  /*2710*/  CALL.REL.NOINC `($__internal_3_$__cuda_sm3x_div_rn_noftz_f32_slowpath) ;  /* 0x0000001c00347944 */ /* 0x000fea0003c00000 */
.L_x_147:
[----:B------:R-:W-:Y:S05]  /*2720*/  BSYNC.RECONVERGENT B2 ;  /* 0x0000000000027941 */ /* 0x000fea0003800200 */
.L_x_146:
        /* <DEDUP_REMOVED lines=23> */
.L_x_149:
[----:B------:R-:W-:Y:S05]  /*28a0*/  BSYNC.RECONVERGENT B2 ;  /* 0x0000000000027941 */ /* 0x000fea0003800200 */
.L_x_148:
        /* <DEDUP_REMOVED lines=21> */
.L_x_151:
[----:B------:R-:W-:Y:S05]  /*2a00*/  BSYNC.RECONVERGENT B2 ;  /* 0x0000000000027941 */ /* 0x000fea0003800200 */
.L_x_150:
        /* <DEDUP_REMOVED lines=19> */
[----:B------:R-:W-:Y:S02]  /*2b40*/  MOV R0, R3 ;  /* 0x0000000300007202 */ /* 0x000fe40000000f00 */
[----:B------:R-:W-:Y:S02]  /*2b50*/  LEA R50, R5, 0xffffffff, 0x5 ;  /* 0xffffffff05327811 */ /* 0x000fe400078e28ff */
[----:B------:R-:W-:Y:S02]  /*2b60*/  MOV R62, RZ ;  /* 0x000000ff003e7202 */ /* 0x000fe40000000f00 */
[----:B------:R-:W-:Y:S02]  /*2b70*/  MOV R51, 0x1 ;  /* 0x0000000100337802 */ /* 0x000fe40000000f00 */
[----:B------:R-:W-:Y:S01]  /*2b80*/  IADD3.X R17, PT, PT, RZ, UR38, RZ, P0, P1 ;  /* 0x00000026ff117c10 */ /* 0x000fe200087e24ff */
[----:B0-----:R-:W-:-:S07]  /*2b90*/  FMUL R47, R47, R47 ;  /* 0x0000002f2f2f7220 */ /* 0x001fce0000400000 */
.L_x_158:
        /* <DEDUP_REMOVED lines=27> */
[----:B------:R-:W-:Y:S01]  /*2d50*/  FADD R3, -R37, R12 ;  /* 0x0000000c25037221 */ /* 0x000fe20000000100 */
[----:B------:R-:W-:Y:S01]  /*2d60*/  FFMA R7, R8, R7, R9 ;  /* 0x0000000708077223 */ /* 0x000fe20000000009 */
[----:B------:R-:W-:Y:S02]  /*2d70*/  FFMA R4, R5, R4, R6 ;  /* 0x0000000405047223 */ /* 0x000fe40000000006 */
[----:B------:R-:W-:Y:S01]  /*2d80*/  FMUL R5, R2, R3 ;  /* 0x0000000302057220 */ /* 0x000fe20000400000 */
[----:B------:R-:W-:Y:S01]  /*2d90*/  FSET.BF.LT.AND R2, R10, R37, PT ;  /* 0x000000250a02720a */ /* 0x000fe20003801000 */
        /* <DEDUP_REMOVED lines=20> */
.L_x_157:
[----:B------:R0:W5:Y:S01]  /*2ee0*/  LDG.E R0, desc[UR36][R48.64] ;  /* 0x0000002430007981 */ /* 0x000162000c1e1900 */
[----:B------:R-:W-:Y:S01]  /*2ef0*/  MOV R62, R18 ;  /* 0x00000012003e7202 */ /* 0x000fe20000000f00 */
[----:B------:R-:W-:Y:S06]  /*2f00*/  BRA `(.L_x_155) ;  /* 0x0000000000107947 */ /* 0x000fec0003800000 */
.L_x_156:
[----:B------:R-:W-:Y:S01]  /*2f10*/  IMAD R2, R11, 0xc0, RZ ;  /* 0x000000c00b027824 */ /* 0x000fe200078e02ff */
[----:B------:R-:W-:Y:S02]  /*2f20*/  LEA R3, R62, R1, 0x2 ;  /* 0x000000013e037211 */ /* 0x000fe400078e10ff */
[----:B------:R-:W-:-:S03]  /*2f30*/  MOV R62, R18 ;  /* 0x00000012003e7202 */ /* 0x000fc60000000f00 */
[----:B------:R1:W-:Y:S04]  /*2f40*/  STL [R3], R2 ;  /* 0x0000000203007387 */ /* 0x0003e80000100800 */
.L_x_155:
[----:B------:R-:W-:Y:S05]  /*2f50*/  BSYNC.RECONVERGENT B7 ;  /* 0x0000000000077941 */ /* 0x000fea0003800200 */
.L_x_154:
[C---:B-----5:R-:W-:Y:S02]  /*2f60*/  ISETP.GE.AND P0, PT, R51.reuse, R0, PT ;  /* 0x000000003300720c */ /* 0x060fe40003f06270 */
[----:B------:R-:W-:-:S11]  /*2f70*/  IADD3 R51, PT, PT, R51, 0x1, RZ ;  /* 0x0000000133337810 */ /* 0x000fd60007ffe0ff */
[----:B------:R-:W-:Y:S05]  /*2f80*/  @!P0 BRA `(.L_x_158) ;  /* 0xfffffffc00048947 */ /* 0x000fea000383ffff */
.L_x_153:
[----:B------:R-:W-:Y:S05]  /*2f90*/  BSYNC.RECONVERGENT B6 ;  /* 0x0000000000067941 */ /* 0x000fea0003800200 */
.L_x_152:
        /* <DEDUP_REMOVED lines=32> */
.L_x_181:
[----:B------:R-:W-:-:S06]  /*31a0*/  LEA R57, R61, R1, 0x2 ;  /* 0x000000013d397211 */ /* 0x000fcc00078e10ff */
[----:B------:R-:W5:Y:S01]  /*31b0*/  LDL R57, [R57] ;  /* 0x0000000039397983 */ /* 0x000f620000100800 */
[----:B------:R-:W-:Y:S01]  /*31c0*/  IADD3 R61, PT, PT, R61, 0x1, RZ ;  /* 0x000000013d3d7810 */ /* 0x000fe20007ffe0ff */
[----:B------:R-:W-:Y:S01]  /*31d0*/  BSSY.RECONVERGENT B3, `(.L_x_161) ;  /* 0x00000b8000037945 */ /* 0x000fe20003800200 */
[----:B------:R-:W-:Y:S02]  /*31e0*/  MOV R0, RZ ;  /* 0x000000ff00007202 */ /* 0x000fe40000000f00 */
[----:B------:R-:W-:-:S13]  /*31f0*/  ISETP.NE.AND P2, PT, R61, R62, PT ;  /* 0x0000003e3d00720c */ /* 0x000fda0003f45270 */
.L_x_180:
        /* <DEDUP_REMOVED lines=24> */
[----:B------:R-:W-:Y:S05]  /*3380*/  CALL.REL.NOINC `($__internal_2_$__cuda_sm20_sqrt_rn_f32_slowpath) ;  /* 0x0000000c00bc7944 */ /* 0x000fea0003c00000 */
[----:B------:R-:W-:Y:S05]  /*3390*/  BRA `(.L_x_164) ;  /* 0x0000000000107947 */ /* 0x000fea0003800000 */
.L_x_163:
[----:B------:R-:W-:Y:S01]  /*33a0*/  FMUL.FTZ R79, R18, R3 ;  /* 0x00000003124f7220 */ /* 0x000fe20000410000 */
[----:B------:R-:W-:-:S03]  /*33b0*/  FMUL.FTZ R3, R3, 0.5 ;  /* 0x3f00000003037820 */ /* 0x000fc60000410000 */
[----:B------:R-:W-:-:S04]  /*33c0*/  FFMA R2, -R79, R79, R18 ;  /* 0x0000004f4f027223 */ /* 0x000fc80000000112 */
[----:B------:R-:W-:-:S07]  /*33d0*/  FFMA R79, R2, R3, R79 ;  /* 0x00000003024f7223 */ /* 0x000fce000000004f */
.L_x_164:
[----:B------:R-:W-:Y:S05]  /*33e0*/  BSYNC.RECONVERGENT B0 ;  /* 0x0000000000007941 */ /* 0x000fea0003800200 */
.L_x_162:
        /* <DEDUP_REMOVED lines=18> */
.L_x_168:
[----:B------:R-:W-:Y:S05]  /*3510*/  BSYNC.RECONVERGENT B5 ;  /* 0x0000000000057941 */ /* 0x000fea0003800200 */
.L_x_167:
        /* <DEDUP_REMOVED lines=37> */
[----:B------:R-:W-:Y:S05]  /*3770*/  CALL.REL.NOINC `($__internal_3_$__cuda_sm3x_div_rn_noftz_f32_slowpath) ;  /* 0x0000000c001c7944 */ /* 0x000fea0003c00000 */
.L_x_170:
[----:B------:R-:W-:Y:S05]  /*3780*/  BSYNC.RECONVERGENT B5 ;  /* 0x0000000000057941 */ /* 0x000fea0003800200 */
.L_x_169:
[-C--:B------:R-:W-:Y:S01]  /*3790*/  FFMA R56, R75, R65.reuse, R56 ;  /* 0x000000414b387223 */ /* 0x080fe20000000038 */
[-C--:B------:R-:W-:Y:S01]  /*37a0*/  FFMA R58, R73, R65.reuse, R58 ;  /* 0x00000041493a7223 */ /* 0x080fe2000000003a */
[----:B------:R-:W-:-:S07]  /*37b0*/  FFMA R60, R77, R65, R60 ;  /* 0x000000414d3c7223 */ /* 0x000fce000000003c */
.L_x_166:
[----:B------:R-:W-:Y:S05]  /*37c0*/  BSYNC.RECONVERGENT B4 ;  /* 0x0000000000047941 */ /* 0x000fea0003800200 */
.L_x_165:
        /* <DEDUP_REMOVED lines=17> */
[----:B------:R-:W-:Y:S01]  /*38e0*/  MOV R51, R79 ;  /* 0x0000004f00337202 */ /* 0x000fe20000000f00 */
[----:B------:R-:W-:Y:S06]  /*38f0*/  BRA `(.L_x_173) ;  /* 0x0000000000107947 */ /* 0x000fec0003800000 */
.L_x_172:
[----:B------:R-:W-:Y:S01]  /*3900*/  FMUL.FTZ R51, R18, R3 ;  /* 0x0000000312337220 */ /* 0x000fe20000410000 */
[----:B------:R-:W-:-:S03]  /*3910*/  FMUL.FTZ R3, R3, 0.5 ;  /* 0x3f00000003037820 */ /* 0x000fc60000410000 */
[----:B------:R-:W-:-:S04]  /*3920*/  FFMA R2, -R51, R51, R18 ;  /* 0x0000003333027223 */ /* 0x000fc80000000112 */
[----:B------:R-:W-:-:S07]  /*3930*/  FFMA R51, R2, R3, R51 ;  /* 0x0000000302337223 */ /* 0x000fce0000000033 */
.L_x_173:
[----:B------:R-:W-:Y:S05]  /*3940*/  BSYNC.RECONVERGENT B0 ;  /* 0x0000000000007941 */ /* 0x000fea0003800200 */
.L_x_171:
        /* <DEDUP_REMOVED lines=18> */
.L_x_177:
[----:B------:R-:W-:Y:S05]  /*3a70*/  BSYNC.RECONVERGENT B5 ;  /* 0x0000000000057941 */ /* 0x000fea0003800200 */
.L_x_176:
        /* <DEDUP_REMOVED lines=38> */
.L_x_179:
[----:B------:R-:W-:Y:S05]  /*3ce0*/  BSYNC.RECONVERGENT B5 ;  /* 0x0000000000057941 */ /* 0x000fea0003800200 */
.L_x_178:
[-C--:B------:R-:W-:Y:S01]  /*3cf0*/  FFMA R56, R75, R65.reuse, R56 ;  /* 0x000000414b387223 */ /* 0x080fe20000000038 */
[-C--:B------:R-:W-:Y:S01]  /*3d00*/  FFMA R58, R73, R65.reuse, R58 ;  /* 0x00000041493a7223 */ /* 0x080fe2000000003a */
[----:B------:R-:W-:-:S07]  /*3d10*/  FFMA R60, R77, R65, R60 ;  /* 0x000000414d3c7223 */ /* 0x000fce000000003c */
.L_x_175:
[----:B------:R-:W-:Y:S05]  /*3d20*/  BSYNC.RECONVERGENT B4 ;  /* 0x0000000000047941 */ /* 0x000fea0003800200 */
.L_x_174:
[----:B------:R-:W-:Y:S01]  /*3d30*/  IADD3 R57, PT, PT, R57, 0x2, RZ ;  /* 0x0000000239397810 */ /* 0x000fe20007ffe0ff */
[----:B------:R-:W-:Y:S06]  /*3d40*/  @P3 BRA `(.L_x_180) ;  /* 0xfffffff4002c3947 */ /* 0x000fec000383ffff */
[----:B------:R-:W-:Y:S05]  /*3d50*/  BSYNC.RECONVERGENT B3 ;  /* 0x0000000000037941 */ /* 0x000fea0003800200 */
.L_x_161:
[----:B------:R-:W-:Y:S05]  /*3d60*/  @P2 BRA `(.L_x_181) ;  /* 0xfffffff4000c2947 */ /* 0x000fea000383ffff */
.L_x_160:
[----:B------:R-:W-:Y:S05]  /*3d70*/  BSYNC.RECONVERGENT B2 ;  /* 0x0000000000027941 */ /* 0x000fea0003800200 */
.L_x_159:
[----:B------:R-:W2:Y:S01]  /*3d80*/  LDCU UR5, c[0x0][0x41c] ;  /* 0x00008380ff0577ac */ /* 0x000ea20008000800 */
[----:B------:R-:W3:Y:S01]  /*3d90*/  LDCU.U8 UR4, c[0x0][0x458] ;  /* 0x00008b00ff0477ac */ /* 0x000ee20008000000 */
[----:B--2---:R-:W-:Y:S01]  /*3da0*/  FFMA R43, -R43, UR5, R56 ;  /* 0x000000052b2b7c23 */ /* 0x004fe20008000138 */
[----:B------:R-:W-:Y:S01]  /*3db0*/  FFMA R41, -R41, UR5, R58 ;  /* 0x0000000529297c23 */ /* 0x000fe2000800013a */
[----:B------:R-:W-:Y:S01]  /*3dc0*/  FFMA R39, -R39, UR5, R60 ;  /* 0x0000000527277c23 */ /* 0x000fe2000800013c */
[----:B---3--:R-:W-:Y:S02]  /*3dd0*/  UPRMT UR4, UR4, 0x8880, URZ ;  /* 0x0000888004047896 */ /* 0x008fe400080000ff */
[----:B------:R2:W-:Y:S02]  /*3de0*/  STG.E desc[UR36][R30.64], R43 ;  /* 0x0000002b1e007986 */ /* 0x0005e4000c101924 */
[----:B------:R-:W-:Y:S02]  /*3df0*/  UISETP.NE.AND UP0, UPT, UR4, 0x1, UPT ;  /* 0x000000010400788c */ /* 0x000fe4000bf05270 */
[----:B------:R2:W-:Y:S07]  /*3e00*/  STG.E desc[UR36][R28.64], R41 ;  /* 0x000000291c007986 */ /* 0x0005ee000c101924 */
[----:B------:R-:W-:Y:S05]  /*3e10*/  BRA.U UP0, `(.L_x_182) ;  /* 0x0000000100307547 */ /* 0x000fea000b800000 */
[----:B------:R-:W3:Y:S01]  /*3e20*/  LDCU.64 UR4, c[0x0][0x450] ;  /* 0x00008a00ff0477ac */ /* 0x000ee20008000a00 */
[----:B------:R-:W4:Y:S01]  /*3e30*/  LDCU UR6, c[0x0][0x45c] ;  /* 0x00008b80ff0677ac */ /* 0x000f220008000800 */
[C---:B---3--:R-:W-:Y:S01]  /*3e40*/  FADD R0, R37.reuse, -UR4 ;  /* 0x8000000425007e21 */ /* 0x048fe20008000000 */
[----:B-1----:R-:W-:-:S04]  /*3e50*/  FADD R2, R37, -UR5 ;  /* 0x8000000525027e21 */ /* 0x002fc80008000000 */
[----:B----4-:R-:W-:Y:S01]  /*3e60*/  FSETP.GTU.AND P0, PT, |R0|, UR6, PT ;  /* 0x0000000600007c0b */ /* 0x010fe2000bf0c200 */
[----:B------:R-:W-:Y:S01]  /*3e70*/  FMUL R0, R39, R0 ;  /* 0x0000000027007220 */ /* 0x000fe20000400000 */
[----:B------:R-:W-:-:S04]  /*3e80*/  FSETP.GTU.AND P2, PT, |R2|, UR6, PT ;  /* 0x0000000602007c0b */ /* 0x000fc8000bf4c200 */
[----:B------:R-:W-:-:S07]  /*3e90*/  FSETP.GEU.AND P1, PT, R0, RZ, PT ;  /* 0x000000ff0000720b */ /* 0x000fce0003f2e000 */
[----:B------:R-:W-:-:S05]  /*3ea0*/  @!P0 FSEL R39, -R39, R39, !P1 ;  /* 0x0000002727278208 */ /* 0x000fca0004800100 */
[----:B------:R-:W-:-:S05]  /*3eb0*/  @!P2 FMUL R0, R39, R2 ;  /* 0x000000022700a220 */ /* 0x000fca0000400000 */
[----:B------:R-:W-:-:S04]  /*3ec0*/  @!P2 FSETP.GEU.AND P0, PT, R0, RZ, PT ;  /* 0x000000ff0000a20b */ /* 0x000fc80003f0e000 */
[----:B------:R-:W-:-:S09]  /*3ed0*/  @!P2 FSEL R39, -R39, R39, !P0 ;  /* 0x000000272727a208 */ /* 0x000fd20004000100 */
.L_x_182:
[----:B------:R3:W-:Y:S01]  /*3ee0*/  STG.E desc[UR36][R32.64], R39 ;  /* 0x0000002720007986 */ /* 0x0007e2000c101924 */
[----:B------:R-:W4:Y:S03]  /*3ef0*/  LDC R5, c[0x0][0x3ec] ;  /* 0x0000fb00ff057b82 */ /* 0x000f260000000800 */
[----:B-1----:R-:W5:Y:S01]  /*3f00*/  LDG.E R2, desc[UR36][R30.64] ;  /* 0x000000241e027981 */ /* 0x002f62000c1e1900 */
[----:B------:R-:W-:Y:S01]  /*3f10*/  BSSY.RECONVERGENT B2, `(.L_x_183) ;  /* 0x000000e000027945 */ /* 0x000fe20003800200 */
[----:B----4-:R-:W1:Y:S02]  /*3f20*/  MUFU.RCP R0, R5 ;  /* 0x0000000500007308 */ /* 0x010e640000001000 */
[----:B-1----:R-:W-:-:S04]  /*3f30*/  FFMA R3, R0, -R5, 1 ;  /* 0x3f80000000037423 */ /* 0x002fc80000000805 */
[----:B------:R-:W-:Y:S02]  /*3f40*/  FFMA R0, R0, R3, R0 ;  /* 0x0000000300007223 */ /* 0x000fe40000000000 */
[----:B-----5:R-:W1:Y:S02]  /*3f50*/  FCHK P0, R2, R5 ;  /* 0x0000000502007302 */ /* 0x020e640000000000 */
[----:B------:R-:W-:-:S04]  /*3f60*/  FFMA R3, R0, R2, RZ ;  /* 0x0000000200037223 */ /* 0x000fc800000000ff */
[----:B------:R-:W-:-:S04]  /*3f70*/  FFMA R4, R3, -R5, R2 ;  /* 0x8000000503047223 */ /* 0x000fc80000000002 */
[----:B------:R-:W-:Y:S01]  /*3f80*/  FFMA R4, R0, R4, R3 ;  /* 0x0000000400047223 */ /* 0x000fe20000000003 */
[----:B-1-3--:R-:W-:Y:S06]  /*3f90*/  @!P0 BRA `(.L_x_184) ;  /* 0x0000000000148947 */ /* 0x00afec0003800000 */
[----:B------:R-:W1:Y:S01]  /*3fa0*/  LDCU UR4, c[0x0][0x3ec] ;  /* 0x00007d80ff0477ac */ /* 0x000e620008000800 */
[----:B------:R-:W-:Y:S02]  /*3fb0*/  MOV R18, 0x3fe0 ;  /* 0x00003fe000127802 */ /* 0x000fe40000000f00 */
[----:B-1----:R-:W-:-:S07]  /*3fc0*/  MOV R3, UR4 ;  /* 0x0000000400037c02 */ /* 0x002fce0008000f00 */
[----:B0-2---:R-:W-:Y:S05]  /*3fd0*/  CALL.REL.NOINC `($__internal_3_$__cuda_sm3x_div_rn_noftz_f32_slowpath) ;  /* 0x0000000400047944 */ /* 0x005fea0003c00000 */
[----:B------:R-:W-:-:S07]  /*3fe0*/  MOV R4, R65 ;  /* 0x0000004100047202 */ /* 0x000fce0000000f00 */
.L_x_184:
[----:B------:R-:W-:Y:S05]  /*3ff0*/  BSYNC.RECONVERGENT B2 ;  /* 0x0000000000027941 */ /* 0x000fea0003800200 */
.L_x_183:
[----:B------:R-:W3:Y:S01]  /*4000*/  LDG.E R2, desc[UR36][R28.64] ;  /* 0x000000241c027981 */ /* 0x000ee2000c1e1900 */
[----:B------:R-:W1:Y:S01]  /*4010*/  LDC R7, c[0x0][0x3ec] ;  /* 0x0000fb00ff077b82 */ /* 0x000e620000000800 */
[----:B------:R-:W-:Y:S01]  /*4020*/  BSSY.RECONVERGENT B2, `(.L_x_185) ;  /* 0x000000e000027945 */ /* 0x000fe20003800200 */
[----:B-1----:R-:W1:Y:S02]  /*4030*/  MUFU.RCP R0, R7 ;  /* 0x0000000700007308 */ /* 0x002e640000001000 */
[----:B-1----:R-:W-:-:S04]  /*4040*/  FFMA R3, R0, -R7, 1 ;  /* 0x3f80000000037423 */ /* 0x002fc80000000807 */
[----:B------:R-:W-:Y:S02]  /*4050*/  FFMA R0, R0, R3, R0 ;  /* 0x0000000300007223 */ /* 0x000fe40000000000 */
[----:B---3--:R-:W1:Y:S02]  /*4060*/  FCHK P0, R2, R7 ;  /* 0x0000000702007302 */ /* 0x008e640000000000 */
[----:B------:R-:W-:-:S04]  /*4070*/  FFMA R3, R0, R2, RZ ;  /* 0x0000000200037223 */ /* 0x000fc800000000ff */
[----:B------:R-:W-:-:S04]  /*4080*/  FFMA R6, R3, -R7, R2 ;  /* 0x8000000703067223 */ /* 0x000fc80000000002 */
[----:B------:R-:W-:Y:S01]  /*4090*/  FFMA R5, R0, R6, R3 ;  /* 0x0000000600057223 */ /* 0x000fe20000000003 */
[----:B-1----:R-:W-:Y:S06]  /*40a0*/  @!P0 BRA `(.L_x_186) ;  /* 0x0000000000148947 */ /* 0x002fec0003800000 */
[----:B------:R-:W1:Y:S01]  /*40b0*/  LDCU UR4, c[0x0][0x3ec] ;  /* 0x00007d80ff0477ac */ /* 0x000e620008000800 */
[----:B------:R-:W-:Y:S02]  /*40c0*/  MOV R18, 0x40f0 ;  /* 0x000040f000127802 */ /* 0x000fe40000000f00 */
[----:B-1----:R-:W-:-:S07]  /*40d0*/  MOV R3, UR4 ;  /* 0x0000000400037c02 */ /* 0x002fce0008000f00 */
[----:B0-2---:R-:W-:Y:S05]  /*40e0*/  CALL.REL.NOINC `($__internal_3_$__cuda_sm3x_div_rn_noftz_f32_slowpath) ;  /* 0x0000000000c07944 */ /* 0x005fea0003c00000 */
[----:B------:R-:W-:-:S07]  /*40f0*/  MOV R5, R65 ;  /* 0x0000004100057202 */ /* 0x000fce0000000f00 */
.L_x_186:
[----:B------:R-:W-:Y:S05]  /*4100*/  BSYNC.RECONVERGENT B2 ;  /* 0x0000000000027941 */ /* 0x000fea0003800200 */
.L_x_185:
[----:B------:R-:W1:Y:S01]  /*4110*/  LDC R6, c[0x0][0x3ec] ;  /* 0x0000fb00ff067b82 */ /* 0x000e620000000800 */
[----:B------:R-:W-:Y:S01]  /*4120*/  BSSY.RECONVERGENT B2, `(.L_x_187) ;  /* 0x000000e000027945 */ /* 0x000fe20003800200 */
[----:B-1----:R-:W1:Y:S08]  /*4130*/  MUFU.RCP R3, R6 ;  /* 0x0000000600037308 */ /* 0x002e700000001000 */
[----:B------:R-:W3:Y:S01]  /*4140*/  FCHK P0, R39, R6 ;  /* 0x0000000627007302 */ /* 0x000ee20000000000 */
[----:B-1----:R-:W-:-:S04]  /*4150*/  FFMA R0, R3, -R6, 1 ;  /* 0x3f80000003007423 */ /* 0x002fc80000000806 */
[----:B------:R-:W-:-:S04]  /*4160*/  FFMA R0, R3, R0, R3 ;  /* 0x0000000003007223 */ /* 0x000fc80000000003 */
[----:B------:R-:W-:-:S04]  /*4170*/  FFMA R2, R0, R39, RZ ;  /* 0x0000002700027223 */ /* 0x000fc800000000ff */
[----:B------:R-:W-:-:S04]  /*4180*/  FFMA R3, R2, -R6, R39 ;  /* 0x8000000602037223 */ /* 0x000fc80000000027 */
[----:B------:R-:W-:Y:S01]  /*4190*/  FFMA R65, R0, R3, R2 ;  /* 0x0000000300417223 */ /* 0x000fe20000000002 */
[----:B---3--:R-:W-:Y:S06]  /*41a0*/  @!P0 BRA `(.L_x_188) ;  /* 0x0000000000148947 */ /* 0x008fec0003800000 */
[----:B------:R-:W1:Y:S01]  /*41b0*/  LDCU UR4, c[0x0][0x3ec] ;  /* 0x00007d80ff0477ac */ /* 0x000e620008000800 */
[----:B------:R-:W-:Y:S02]  /*41c0*/  MOV R2, R39 ;  /* 0x0000002700027202 */ /* 0x000fe40000000f00 */
[----:B------:R-:W-:Y:S02]  /*41d0*/  MOV R18, 0x4200 ;  /* 0x0000420000127802 */ /* 0x000fe40000000f00 */
[----:B-1----:R-:W-:-:S07]  /*41e0*/  MOV R3, UR4 ;  /* 0x0000000400037c02 */ /* 0x002fce0008000f00 */
[----:B0-2---:R-:W-:Y:S05]  /*41f0*/  CALL.REL.NOINC `($__internal_3_$__cuda_sm3x_div_rn_noftz_f32_slowpath) ;  /* 0x00000000007c7944 */ /* 0x005fea0003c00000 */
.L_x_188:
[----:B------:R-:W-:Y:S05]  /*4200*/  BSYNC.RECONVERGENT B2 ;  /* 0x0000000000027941 */ /* 0x000fea0003800200 */
.L_x_187:
[C---:B------:R-:W-:Y:S01]  /*4210*/  FFMA R35, R36.reuse, R4, R35 ;  /* 0x0000000424237223 */ /* 0x040fe20000000023 */
[C---:B------:R-:W-:Y:S01]  /*4220*/  FFMA R5, R36.reuse, R5, R34 ;  /* 0x0000000524057223 */ /* 0x040fe20000000022 */
[----:B------:R-:W-:-:S03]  /*4230*/  FFMA R19, R36, R65, R19 ;  /* 0x0000004124137223 */ /* 0x000fc60000000013 */
[----:B------:R-:W-:Y:S04]  /*4240*/  STG.E desc[UR36][R26.64], R35 ;  /* 0x000000231a007986 */ /* 0x000fe8000c101924 */
[----:B------:R-:W-:Y:S04]  /*4250*/  STG.E desc[UR36][R24.64], R5 ;  /* 0x0000000518007986 */ /* 0x000fe8000c101924 */
[----:B------:R-:W-:Y:S01]  /*4260*/  STG.E desc[UR36][R22.64], R19 ;  /* 0x0000001316007986 */ /* 0x000fe2000c101924 */
[----:B------:R-:W-:Y:S05]  /*4270*/  EXIT ;  /* 0x000000000000794d */ /* 0x000fea0003800000 */
        .weak           $__internal_2_$__cuda_sm20_sqrt_rn_f32_slowpath
        .type           $__internal_2_$__cuda_sm20_sqrt_rn_f32_slowpath,@function
        .size           $__internal_2_$__cuda_sm20_sqrt_rn_f32_slowpath,($__internal_3_$__cuda_sm3x_div_rn_noftz_f32_slowpath - $__internal_2_$__cuda_sm20_sqrt_rn_f32_slowpath)
$__internal_2_$__cuda_sm20_sqrt_rn_f32_slowpath:
        /* <DEDUP_REMOVED lines=13> */
[----:B------:R-:W-:-:S03]  /*4350*/  @P0 FMUL.FTZ R3, R3, 0.5 ;  /* 0x3f00000003030820 */ /* 0x000fc60000410000 */
[----:B------:R-:W-:-:S04]  /*4360*/  @P0 FADD.FTZ R66, -R65, -RZ ;  /* 0x800000ff41420221 */ /* 0x000fc80000010100 */
[----:B------:R-:W-:-:S04]  /*4370*/  @P0 FFMA R66, R65, R66, R18 ;  /* 0x0000004241420223 */ /* 0x000fc80000000012 */
[----:B------:R-:W-:Y:S01]  /*4380*/  @P0 FFMA R66, R66, R3, R65 ;  /* 0x0000000342420223 */ /* 0x000fe20000000041 */
[----:B------:R-:W-:-:S03]  /*4390*/  @!P0 MOV R3, R2 ;  /* 0x0000000200038202 */ /* 0x000fc60000000f00 */
[----:B------:R-:W-:-:S07]  /*43a0*/  @P0 FMUL.FTZ R3, R66, 2.3283064365386962891e-10 ;  /* 0x2f80000042030820 */ /* 0x000fce0000410000 */
.L_x_189:
[----:B------:R-:W-:Y:S01]  /*43b0*/  MOV R79, R3 ;  /* 0x00000003004f7202 */ /* 0x000fe20000000f00 */
[----:B------:R-:W-:Y:S01]  /*43c0*/  HFMA2 R3, -RZ, RZ, 0, 0 ;  /* 0x00000000ff037431 */ /* 0x000fe200000001ff */
[----:B------:R-:W-:-:S04]  /*43d0*/  MOV R2, R67 ;  /* 0x0000004300027202 */ /* 0x000fc80000000f00 */
[----:B------:R-:W-:Y:S05]  /*43e0*/  RET.REL.NODEC R2 `(_Z9IntegrateiPiS_PfS0_S0_fS0_fffS0_ffffffffffffS_S_ffS0_S0_S0_S0_S0_S0_ffbf) ;  /* 0xffffffbc02047950 */ /* 0x000fea0003c3ffff */
        .weak           $__internal_3_$__cuda_sm3x_div_rn_noftz_f32_slowpath
        .type           $__internal_3_$__cuda_sm3x_div_rn_noftz_f32_slowpath,@function
        .size           $__internal_3_$__cuda_sm3x_div_rn_noftz_f32_slowpath,(.L_x_205 - $__internal_3_$__cuda_sm3x_div_rn_noftz_f32_slowpath)
$__internal_3_$__cuda_sm3x_div_rn_noftz_f32_slowpath:
        /* <DEDUP_REMOVED lines=34> */
.L_x_191:
[----:B------:R-:W-:Y:S01]  /*4610*/  LEA R70, R66, 0xc0800000, 0x17 ;  /* 0xc080000042467811 */ /* 0x000fe200078eb8ff */
[----:B------:R-:W-:Y:S01]  /*4620*/  BSSY.RECONVERGENT B1, `(.L_x_196) ;  /* 0x0000036000017945 */ /* 0x000fe20003800200 */
[----:B------:R-:W-:Y:S02]  /*4630*/  IADD3 R69, PT, PT, R68, -0x7f, RZ ;  /* 0xffffff8144457810 */ /* 0x000fe40007ffe0ff */
[----:B------:R-:W-:Y:S02]  /*4640*/  IADD3 R71, PT, PT, -R70, R3, RZ ;  /* 0x0000000346477210 */ /* 0x000fe40007ffe1ff */
[C---:B------:R-:W-:Y:S01]  /*4650*/  IADD3 R68, PT, PT, R69.reuse, 0x7f, -R66 ;  /* 0x0000007f45447810 */ /* 0x040fe20007ffe842 */
[----:B------:R-:W-:Y:S01]  /*4660*/  IMAD R2, R69, -0x800000, R2 ;  /* 0xff80000045027824 */ /* 0x000fe200078e0202 */
[----:B------:R-:W0:Y:S01]  /*4670*/  MUFU.RCP R70, R71 ;  /* 0x0000004700467308 */ /* 0x000e220000001000 */
[----:B------:R-:W-:-:S04]  /*4680*/  FADD.FTZ R67, -R71, -RZ ;  /* 0x800000ff47437221 */ /* 0x000fc80000010100 */
[----:B0-----:R-:W-:-:S04]  /*4690*/  FFMA R3, R70, R67, 1 ;  /* 0x3f80000046037423 */ /* 0x001fc80000000043 */
[----:B------:R-:W-:-:S04]  /*46a0*/  FFMA R3, R70, R3, R70 ;  /* 0x0000000346037223 */ /* 0x000fc80000000046 */
[----:B------:R-:W-:-:S04]  /*46b0*/  FFMA R66, R2, R3, RZ ;  /* 0x0000000302427223 */ /* 0x000fc800000000ff */
[----:B------:R-:W-:-:S04]  /*46c0*/  FFMA R69, R67, R66, R2 ;  /* 0x0000004243457223 */ /* 0x000fc80000000002 */
[----:B------:R-:W-:Y:S01]  /*46d0*/  FFMA R66, R3, R69, R66 ;  /* 0x0000004503427223 */ /* 0x000fe20000000042 */
[----:B------:R-:W-:-:S03]  /*46e0*/  IADD3 R69, PT, PT, R68, R65, RZ ;  /* 0x0000004144457210 */ /* 0x000fc60007ffe0ff */
        /* <DEDUP_REMOVED lines=18> */
[C---:B------:R-:W-:Y:S02]  /*4810*/  IADD3 R66, PT, PT, R65.reuse, 0x20, RZ ;  /* 0x0000002041427810 */ /* 0x040fe40007ffe0ff */
[----:B------:R-:W-:Y:S02]  /*4820*/  ISETP.NE.AND P4, PT, R65, RZ, PT ;  /* 0x000000ff4100720c */ /* 0x000fe40003f85270 */
[----:B------:R-:W-:Y:S02]  /*4830*/  LOP3.LUT R3, R3, 0x7fffff, RZ, 0xc0, !PT ;  /* 0x007fffff03037812 */ /* 0x000fe400078ec0ff */
[----:B------:R-:W-:Y:S02]  /*4840*/  ISETP.NE.AND P1, PT, R65, RZ, PT ;  /* 0x000000ff4100720c */ /* 0x000fe40003f25270 */
[----:B------:R-:W-:-:S02]  /*4850*/  LOP3.LUT R3, R3, 0x800000, RZ, 0xfc, !PT ;  /* 0x0080000003037812 */ /* 0x000fc400078efcff */
[----:B------:R-:W-:Y:S02]  /*4860*/  IADD3 R65, PT, PT, -R65, RZ, RZ ;  /* 0x000000ff41417210 */ /* 0x000fe40007ffe1ff */
[----:B------:R-:W-:Y:S02]  /*4870*/  SHF.L.U32 R66, R3, R66, RZ ;  /* 0x0000004203427219 */ /* 0x000fe400000006ff */
[----:B------:R-:W-:Y:S02]  /*4880*/  FSETP.NEU.FTZ.AND P0, PT, R68, R69, PT ;  /* 0x000000454400720b */ /* 0x000fe40003f1d000 */
[----:B------:R-:W-:Y:S02]  /*4890*/  ISETP.NE.AND P1, PT, R66, RZ, P1 ;  /* 0x000000ff4200720c */ /* 0x000fe40000f25270 */
[----:B------:R-:W-:Y:S02]  /*48a0*/  SEL R66, R65, RZ, P4 ;  /* 0x000000ff41427207 */ /* 0x000fe40002000000 */
[----:B------:R-:W-:-:S02]  /*48b0*/  PLOP3.LUT P0, PT, P0, P1, PT, 0xf8, 0x8f ;  /* 0x00000000008f781c */ /* 0x000fc40000703f70 */
        /* <DEDUP_REMOVED lines=8> */
.L_x_198:
[----:B------:R-:W-:-:S04]  /*4940*/  LOP3.LUT R2, R2, 0x80000000, RZ, 0xc0, !PT ;  /* 0x8000000002027812 */ /* 0x000fc800078ec0ff */
[----:B------:R-:W-:Y:S01]  /*4950*/  LOP3.LUT R2, R2, 0x7f800000, RZ, 0xfc, !PT ;  /* 0x7f80000002027812 */ /* 0x000fe200078efcff */
[----:B------:R-:W-:Y:S06]  /*4960*/  BRA `(.L_x_199) ;  /* 0x0000000000047947 */ /* 0x000fec0003800000 */
.L_x_197:
[----:B------:R-:W-:-:S07]  /*4970*/  LEA R2, R69, R2, 0x17 ;  /* 0x0000000245027211 */ /* 0x000fce00078eb8ff */
.L_x_199:
[----:B------:R-:W-:Y:S05]  /*4980*/  BSYNC.RECONVERGENT B1 ;  /* 0x0000000000017941 */ /* 0x000fea0003800200 */
.L_x_196:
[----:B------:R-:W-:Y:S05]  /*4990*/  BRA `(.L_x_200) ;  /* 0x0000000000207947 */ /* 0x000fea0003800000 */
.L_x_195:
[----:B------:R-:W-:-:S04]  /*49a0*/  LOP3.LUT R2, R3, 0x80000000, R2, 0x48, !PT ;  /* 0x8000000003027812 */ /* 0x000fc800078e4802 */
[----:B------:R-:W-:Y:S01]  /*49b0*/  LOP3.LUT R2, R2, 0x7f800000, RZ, 0xfc, !PT ;  /* 0x7f80000002027812 */ /* 0x000fe200078efcff */
[----:B------:R-:W-:Y:S06]  /*49c0*/  BRA `(.L_x_200) ;  /* 0x0000000000147947 */ /* 0x000fec0003800000 */
.L_x_194:
[----:B------:R-:W-:Y:S01]  /*49d0*/  LOP3.LUT R2, R3, 0x80000000, R2, 0x48, !PT ;  /* 0x8000000003027812 */ /* 0x000fe200078e4802 */
[----:B------:R-:W-:Y:S06]  /*49e0*/  BRA `(.L_x_200) ;  /* 0x00000000000c7947 */ /* 0x000fec0003800000 */
.L_x_193:
[----:B------:R-:W0:Y:S01]  /*49f0*/  MUFU.RSQ R2, -QNAN ;  /* 0xffc0000000027908 */ /* 0x000e220000001400 */
[----:B------:R-:W-:Y:S05]  /*4a00*/  BRA `(.L_x_200) ;  /* 0x0000000000047947 */ /* 0x000fea0003800000 */
.L_x_192:
[----:B------:R-:W-:-:S07]  /*4a10*/  FADD.FTZ R2, R2, R3 ;  /* 0x0000000302027221 */ /* 0x000fce0000010000 */
.L_x_200:
[----:B------:R-:W-:Y:S05]  /*4a20*/  BSYNC.RECONVERGENT B0 ;  /* 0x0000000000007941 */ /* 0x000fea0003800200 */
.L_x_190:
[----:B------:R-:W-:Y:S01]  /*4a30*/  HFMA2 R3, -RZ, RZ, 0, 0 ;  /* 0x00000000ff037431 */ /* 0x000fe200000001ff */
[----:B0-----:R-:W-:Y:S02]  /*4a40*/  MOV R65, R2 ;  /* 0x0000000200417202 */ /* 0x001fe40000000f00 */
[----:B------:R-:W-:-:S04]  /*4a50*/  MOV R2, R18 ;  /* 0x0000001200027202 */ /* 0x000fc80000000f00 */
[----:B------:R-:W-:Y:S05]  /*4a60*/  RET.REL.NODEC R2 `(_Z9IntegrateiPiS_PfS0_S0_fS0_fffS0_ffffffffffffS_S_ffS0_S0_S0_S0_S0_S0_ffbf) ;  /* 0xffffffb402647950 */ /* 0x000fea0003c3ffff */
.L_x_201:
        /* <DEDUP_REMOVED lines=9> */
.L_x_205:


//--------------------- .nv.global.init           --------------------------
	.section	.nv.global.init,"aw",@progbits
.nv.global.init:
	.type		$str,@object
	.size		$str,(.L_0 - $str)
$str:
        /*0000*/ 	.byte	0x52, 0x65, 0x63, 0x6f, 0x76, 0x65, 0x72, 0x61, 0x62, 0x6c, 0x65, 0x20, 0x65, 0x72, 0x72, 0x6f
        /*0010*/ 	.byte	0x72, 0x3a, 0x20, 0x4e, 0x6f, 0x6f, 0x66, 0x6c, 0x6f, 0x63, 0x61, 0x6c, 0x4e, 0x4e, 0x20, 0x3d
        /*0020*/ 	.byte	0x20, 0x25, 0x64, 0x2c, 0x20, 0x73, 0x68, 0x6f, 0x75, 0x6c, 0x64, 0x20, 0x62, 0x65, 0x20, 0x3c
        /*0030*/ 	.byte	0x20, 0x38, 0x0a, 0x00
.L_0:


//--------------------- .nv.shared.reserved.0     --------------------------
	.section	.nv.shared.reserved.0,"aw",@nobits
	.weak		__nv_reservedSMEM_offset_0_alias
	.size		__nv_reservedSMEM_offset_0_alias, 0, 64
	.other		__nv_reservedSMEM_offset_0_alias,@"STO_CUDA_RESERVED_SHARED STV_DEFAULT"
__nv_reservedSMEM_offset_0_alias:
	.zero		0
	.zero		64


//--------------------- .nv.constant0._Z25FirstTimeForceCalculationiPiS_PfS0_S0_fS0_fffS0_ffffffffffffS_S_ffS0_S0_S0_S0_S0_S0_ffbf --------------------------
	.section	.nv.constant0._Z25FirstTimeForceCalculationiPiS_PfS0_S0_fS0_fffS0_ffffffffffffS_S_ffS0_S0_S0_S0_S0_S0_ffbf,"a",@progbits
	.sectionflags	@""
	.align	4
.nv.constant0._Z25FirstTimeForceCalculationiPiS_PfS0_S0_fS0_fffS0_ffffffffffffS_S_ffS0_S0_S0_S0_S0_S0_ffbf:
	.zero		1120


//--------------------- .nv.constant0._Z9IntegrateiPiS_PfS0_S0_fS0_fffS0_ffffffffffffS_S_ffS0_S0_S0_S0_S0_S0_ffbf --------------------------
	.section	.nv.constant0._Z9IntegrateiPiS_PfS0_S0_fS0_fffS0_ffffffffffffS_S_ffS0_S0_S0_S0_S0_S0_ffbf,"a",@progbits
	.sectionflags	@""
	.align	4
.nv.constant0._Z9IntegrateiPiS_PfS0_S0_fS0_fffS0_ffffffffffffS_S_ffS0_S0_S0_S0_S0_S0_ffbf:
	.zero		1120


//--------------------- SYMBOLS --------------------------

	.type		.nv.reservedSmem.offset0,@object
	.size		.nv.reservedSmem.offset0,0x4
	.type		vprintf,@function
